// auto-generated by cutlass_sweep.gemm — config: {"arch": "sm_100", "cluster_m": 2, "cluster_n": 2, "dtype": "fp16", "dtype_b": "fp16", "layout": "nn", "stages": 4, "tile_k": 64, "tile_m": 128, "tile_n": 128}
#include "cutlass/cutlass.h"
#include "cutlass/gemm/collective/collective_builder.hpp"
#include "cutlass/gemm/device/gemm_universal_adapter.h"
#include "cutlass/gemm/kernel/gemm_universal.hpp"
#include "cutlass/epilogue/collective/collective_builder.hpp"

using ElemA = cutlass::half_t;
using ElemB = cutlass::half_t;
using ElemCD = cutlass::half_t;
using Acc  = float;
using TileShape    = cute::Shape<cute::_128, cute::_128, cute::_64>;
using ClusterShape = cute::Shape<cute::_2, cute::_2, cute::_1>;

using CollectiveEpilogue = typename cutlass::epilogue::collective::CollectiveBuilder<
    cutlass::arch::Sm100, cutlass::arch::OpClassTensorOp,
    TileShape, ClusterShape,
    cutlass::epilogue::collective::EpilogueTileAuto,
    Acc, Acc,
    ElemCD, cutlass::layout::RowMajor, 128 / cutlass::sizeof_bits<ElemCD>::value,
    ElemCD, cutlass::layout::RowMajor, 128 / cutlass::sizeof_bits<ElemCD>::value,
    cutlass::epilogue::collective::EpilogueScheduleAuto
  >::CollectiveOp;

using CollectiveMainloop = typename cutlass::gemm::collective::CollectiveBuilder<
    cutlass::arch::Sm100, cutlass::arch::OpClassTensorOp,
    ElemA, cutlass::layout::RowMajor, 128 / cutlass::sizeof_bits<ElemA>::value,
    ElemB, cutlass::layout::RowMajor, 128 / cutlass::sizeof_bits<ElemB>::value,
    Acc,
    TileShape, ClusterShape,
    cutlass::gemm::collective::StageCount<4>,
    cutlass::gemm::collective::KernelScheduleAuto
  >::CollectiveOp;

using GemmKernel = cutlass::gemm::kernel::GemmUniversal<
    cute::Shape<int,int,int,int>,
    CollectiveMainloop,
    CollectiveEpilogue
>;
using Gemm = cutlass::gemm::device::GemmUniversalAdapter<GemmKernel>;

// Force the device kernel symbol into the cubin without needing a host main.
auto* _anchor = &cutlass::device_kernel<GemmKernel>;


// ===== COMPILED SASS (sm_100a) =====

	.target	sm_100a

	.elftype	@"ET_EXEC"


//--------------------- .note.nv.tkinfo           --------------------------
	.section	.note.nv.tkinfo,"",@"SHT_NOTE"
	.sectionflags	@"SHF_NOTE_NV_TKINFO"
	.tkinfo
        /*0018*/ 	.word	0x00000002
        /*0030*/ 	.string	""
        /*0030*/ 	.string	"ptxas"
        /*0030*/ 	.string	"Cuda compilation tools, release 13.0, V13.0.88"
        /*0030*/ 	.string	"Build cuda_13.0.r13.0/compiler.36424714_0"
        /*0030*/ 	.string	"-arch sm_100a -m 64 "



//--------------------- .note.nv.cuinfo           --------------------------
	.section	.note.nv.cuinfo,"",@"SHT_NOTE"
	.sectionflags	@"SHF_NOTE_NV_CUINFO"
        /*0018*/ 	.short	0x0002
        /*001a*/ 	.short	0x0064
        /*001c*/ 	.short	0x0082
	.zero		2


//--------------------- .nv.info                  --------------------------
	.section	.nv.info,"",@"SHT_CUDA_INFO"
	.align	4


	//----- nvinfo : EIATTR_REGCOUNT
	.align		4
        /*0000*/ 	.byte	0x04, 0x2f
        /*0002*/ 	.short	(.L_19 - .L_18)
	.align		4
.L_18:
        /*0004*/ 	.word	index@(_ZN7cutlass13device_kernelINS_4gemm6kernel13GemmUniversalIN4cute5tupleIJiiiiEEENS1_10collective13CollectiveMmaINS1_35MainloopSm100TmaUmmaWarpSpecializedILi4ELi2ELi4ENS5_IJNS4_1CILi2EEESB_NSA_ILi1EEEEEEEENS5_IJNSA_ILi128EEESF_NSA_ILi64EEEEEENS_6half_tENS5_IJlSC_lEEESI_NS5_IJSC_llEEENS4_8TiledMMAINS4_8MMA_AtomIJNS4_26SM100_MMA_F16BF16_2x1SM_SSISI_SI_fLi128ELi128ELNS4_4UMMA5MajorE0ELSP_1ELNSO_7ScaleInE0ELSQ_0EEEEEENS4_6LayoutINS5_IJSC_SC_SC_EEENS5_IJNSA_ILi0EEESV_SV_EEEEENS5_IJNS4_10UnderscoreESY_SY_EEEEENS4_28SM100_TMA_2SM_LOAD_MULTICASTENS4_14ComposedLayoutINS4_7SwizzleILi3ELi4ELi3EEENS4_18smem_ptr_flag_bitsILi16EEENST_INS5_IJNSA_ILi8EEESG_EEENS5_IJSG_SC_EEEEEEEvNS4_8identityENS4_18SM100_TMA_2SM_LOADENS12_IS14_S16_NST_INS5_IJSG_S17_EEENS5_IJSC_SG_EEEEEEEvS1C_EENS_8epilogue10collective18CollectiveEpilogueINS1J_23Sm100TmaWarpSpecializedILi4ELi2ELi16ELb1ELb0EEEJNS5_IJSG_SF_SG_EEENS5_IJNST_ISG_SC_EENST_INS5_IJNSA_ILi16EEESB_EEES1F_EEEEESI_SJ_SI_SJ_NS1J_6fusion15FusionCallbacksIS1N_NS1U_17LinearCombinationISI_fSI_fLNS_15FloatRoundStyleE2EEES1O_S1T_JEEENS4_5SM1004TMEM4LOAD26SM100_TMEM_LOAD_32dp32b16xENS4_13SM90_TMA_LOADENS12_INS13_ILi1ELi4ELi3EEES16_NST_INS5_IJS17_S1Q_EEENS5_IJS1Q_SC_EEEEEEENS4_39AutoVectorizingCopyWithAssumedAlignmentILi128EEENS4_14SM90_TMA_STOREES29_S2B_S2B_EEEvvEEEEvNT_6ParamsE)
        /*0008*/ 	.word	0x00000044


	//----- nvinfo : EIATTR_FRAME_SIZE
	.align		4
.L_19:
        /*000c*/ 	.byte	0x04, 0x11
        /*000e*/ 	.short	(.L_21 - .L_20)
	.align		4
.L_20:
        /*0010*/ 	.word	index@($__internal_2_$__cuda_sm10x_tcgen05_guardrail_trap_unallocated_columns_being_dealloced)
        /*0014*/ 	.word	0x00000000


	//----- nvinfo : EIATTR_FRAME_SIZE
	.align		4
.L_21:
        /*0018*/ 	.byte	0x04, 0x11
        /*001a*/ 	.short	(.L_23 - .L_22)
	.align		4
.L_22:
        /*001c*/ 	.word	index@($__internal_1_$__cuda_sm10x_tcgen05_guardrail_trap_phase_invalid_during_alloc)
        /*0020*/ 	.word	0x00000000


	//----- nvinfo : EIATTR_FRAME_SIZE
	.align		4
.L_23:
        /*0024*/ 	.byte	0x04, 0x11
        /*0026*/ 	.short	(.L_25 - .L_24)
	.align		4
.L_24:
        /*0028*/ 	.word	index@($__internal_0_$__cuda_sm10x_tcgen05_guardrail_trap_col_being_dealloced_not_returned_by_alloc)
        /*002c*/ 	.word	0x00000000


	//----- nvinfo : EIATTR_FRAME_SIZE
	.align		4
.L_25:
        /*0030*/ 	.byte	0x04, 0x11
        /*0032*/ 	.short	(.L_27 - .L_26)
	.align		4
.L_26:
        /*0034*/ 	.word	index@(_ZN7cutlass13device_kernelINS_4gemm6kernel13GemmUniversalIN4cute5tupleIJiiiiEEENS1_10collective13CollectiveMmaINS1_35MainloopSm100TmaUmmaWarpSpecializedILi4ELi2ELi4ENS5_IJNS4_1CILi2EEESB_NSA_ILi1EEEEEEEENS5_IJNSA_ILi128EEESF_NSA_ILi64EEEEEENS_6half_tENS5_IJlSC_lEEESI_NS5_IJSC_llEEENS4_8TiledMMAINS4_8MMA_AtomIJNS4_26SM100_MMA_F16BF16_2x1SM_SSISI_SI_fLi128ELi128ELNS4_4UMMA5MajorE0ELSP_1ELNSO_7ScaleInE0ELSQ_0EEEEEENS4_6LayoutINS5_IJSC_SC_SC_EEENS5_IJNSA_ILi0EEESV_SV_EEEEENS5_IJNS4_10UnderscoreESY_SY_EEEEENS4_28SM100_TMA_2SM_LOAD_MULTICASTENS4_14ComposedLayoutINS4_7SwizzleILi3ELi4ELi3EEENS4_18smem_ptr_flag_bitsILi16EEENST_INS5_IJNSA_ILi8EEESG_EEENS5_IJSG_SC_EEEEEEEvNS4_8identityENS4_18SM100_TMA_2SM_LOADENS12_IS14_S16_NST_INS5_IJSG_S17_EEENS5_IJSC_SG_EEEEEEEvS1C_EENS_8epilogue10collective18CollectiveEpilogueINS1J_23Sm100TmaWarpSpecializedILi4ELi2ELi16ELb1ELb0EEEJNS5_IJSG_SF_SG_EEENS5_IJNST_ISG_SC_EENST_INS5_IJNSA_ILi16EEESB_EEES1F_EEEEESI_SJ_SI_SJ_NS1J_6fusion15FusionCallbacksIS1N_NS1U_17LinearCombinationISI_fSI_fLNS_15FloatRoundStyleE2EEES1O_S1T_JEEENS4_5SM1004TMEM4LOAD26SM100_TMEM_LOAD_32dp32b16xENS4_13SM90_TMA_LOADENS12_INS13_ILi1ELi4ELi3EEES16_NST_INS5_IJS17_S1Q_EEENS5_IJS1Q_SC_EEEEEEENS4_39AutoVectorizingCopyWithAssumedAlignmentILi128EEENS4_14SM90_TMA_STOREES29_S2B_S2B_EEEvvEEEEvNT_6ParamsE)
        /*0038*/ 	.word	0x00000000


	//----- nvinfo : EIATTR_MIN_STACK_SIZE
	.align		4
.L_27:
        /*003c*/ 	.byte	0x04, 0x12
        /*003e*/ 	.short	(.L_29 - .L_28)
	.align		4
.L_28:
        /*0040*/ 	.word	index@(_ZN7cutlass13device_kernelINS_4gemm6kernel13GemmUniversalIN4cute5tupleIJiiiiEEENS1_10collective13CollectiveMmaINS1_35MainloopSm100TmaUmmaWarpSpecializedILi4ELi2ELi4ENS5_IJNS4_1CILi2EEESB_NSA_ILi1EEEEEEEENS5_IJNSA_ILi128EEESF_NSA_ILi64EEEEEENS_6half_tENS5_IJlSC_lEEESI_NS5_IJSC_llEEENS4_8TiledMMAINS4_8MMA_AtomIJNS4_26SM100_MMA_F16BF16_2x1SM_SSISI_SI_fLi128ELi128ELNS4_4UMMA5MajorE0ELSP_1ELNSO_7ScaleInE0ELSQ_0EEEEEENS4_6LayoutINS5_IJSC_SC_SC_EEENS5_IJNSA_ILi0EEESV_SV_EEEEENS5_IJNS4_10UnderscoreESY_SY_EEEEENS4_28SM100_TMA_2SM_LOAD_MULTICASTENS4_14ComposedLayoutINS4_7SwizzleILi3ELi4ELi3EEENS4_18smem_ptr_flag_bitsILi16EEENST_INS5_IJNSA_ILi8EEESG_EEENS5_IJSG_SC_EEEEEEEvNS4_8identityENS4_18SM100_TMA_2SM_LOADENS12_IS14_S16_NST_INS5_IJSG_S17_EEENS5_IJSC_SG_EEEEEEEvS1C_EENS_8epilogue10collective18CollectiveEpilogueINS1J_23Sm100TmaWarpSpecializedILi4ELi2ELi16ELb1ELb0EEEJNS5_IJSG_SF_SG_EEENS5_IJNST_ISG_SC_EENST_INS5_IJNSA_ILi16EEESB_EEES1F_EEEEESI_SJ_SI_SJ_NS1J_6fusion15FusionCallbacksIS1N_NS1U_17LinearCombinationISI_fSI_fLNS_15FloatRoundStyleE2EEES1O_S1T_JEEENS4_5SM1004TMEM4LOAD26SM100_TMEM_LOAD_32dp32b16xENS4_13SM90_TMA_LOADENS12_INS13_ILi1ELi4ELi3EEES16_NST_INS5_IJS17_S1Q_EEENS5_IJS1Q_SC_EEEEEEENS4_39AutoVectorizingCopyWithAssumedAlignmentILi128EEENS4_14SM90_TMA_STOREES29_S2B_S2B_EEEvvEEEEvNT_6ParamsE)
        /*0044*/ 	.word	0x00000000
.L_29:


//--------------------- .nv.compat                --------------------------
	.section	.nv.compat,"",@"SHT_CUDA_COMPAT_INFO"
	.align	4
        /*0000*/ 	.byte	0x02, 0x09, 0x01, 0x00, 0x02, 0x02, 0x02, 0x00, 0x02, 0x05, 0x05, 0x00, 0x03, 0x07, 0x01, 0x01
        /*0010*/ 	.byte	0x02, 0x03, 0x01, 0x00, 0x02, 0x06, 0x01, 0x00, 0x04, 0x0b, 0x08, 0x00, 0x09, 0x00, 0x00, 0x00
        /*0020*/ 	.byte	0x00, 0x00, 0x00, 0x00


//--------------------- .nv.info._ZN7cutlass13device_kernelINS_4gemm6kernel13GemmUniversalIN4cute5tupleIJiiiiEEENS1_10collective13CollectiveMmaINS1_35MainloopSm100TmaUmmaWarpSpecializedILi4ELi2ELi4ENS5_IJNS4_1CILi2EEESB_NSA_ILi1EEEEEEEENS5_IJNSA_ILi128EEESF_NSA_ILi64EEEEEENS_6half_tENS5_IJlSC_lEEESI_NS5_IJSC_llEEENS4_8TiledMMAINS4_8MMA_AtomIJNS4_26SM100_MMA_F16BF16_2x1SM_SSISI_SI_fLi128ELi128ELNS4_4UMMA5MajorE0ELSP_1ELNSO_7ScaleInE0ELSQ_0EEEEEENS4_6LayoutINS5_IJSC_SC_SC_EEENS5_IJNSA_ILi0EEESV_SV_EEEEENS5_IJNS4_10UnderscoreESY_SY_EEEEENS4_28SM100_TMA_2SM_LOAD_MULTICASTENS4_14ComposedLayoutINS4_7SwizzleILi3ELi4ELi3EEENS4_18smem_ptr_flag_bitsILi16EEENST_INS5_IJNSA_ILi8EEESG_EEENS5_IJSG_SC_EEEEEEEvNS4_8identityENS4_18SM100_TMA_2SM_LOADENS12_IS14_S16_NST_INS5_IJSG_S17_EEENS5_IJSC_SG_EEEEEEEvS1C_EENS_8epilogue10collective18CollectiveEpilogueINS1J_23Sm100TmaWarpSpecializedILi4ELi2ELi16ELb1ELb0EEEJNS5_IJSG_SF_SG_EEENS5_IJNST_ISG_SC_EENST_INS5_IJNSA_ILi16EEESB_EEES1F_EEEEESI_SJ_SI_SJ_NS1J_6fusion15FusionCallbacksIS1N_NS1U_17LinearCombinationISI_fSI_fLNS_15FloatRoundStyleE2EEES1O_S1T_JEEENS4_5SM1004TMEM4LOAD26SM100_TMEM_LOAD_32dp32b16xENS4_13SM90_TMA_LOADENS12_INS13_ILi1ELi4ELi3EEES16_NST_INS5_IJS17_S1Q_EEENS5_IJS1Q_SC_EEEEEEENS4_39AutoVectorizingCopyWithAssumedAlignmentILi128EEENS4_14SM90_TMA_STOREES29_S2B_S2B_EEEvvEEEEvNT_6ParamsE --------------------------
	.section	.nv.info._ZN7cutlass13device_kernelINS_4gemm6kernel13GemmUniversalIN4cute5tupleIJiiiiEEENS1_10collective13CollectiveMmaINS1_35MainloopSm100TmaUmmaWarpSpecializedILi4ELi2ELi4ENS5_IJNS4_1CILi2EEESB_NSA_ILi1EEEEEEEENS5_IJNSA_ILi128EEESF_NSA_ILi64EEEEEENS_6half_tENS5_IJlSC_lEEESI_NS5_IJSC_llEEENS4_8TiledMMAINS4_8MMA_AtomIJNS4_26SM100_MMA_F16BF16_2x1SM_SSISI_SI_fLi128ELi128ELNS4_4UMMA5MajorE0ELSP_1ELNSO_7ScaleInE0ELSQ_0EEEEEENS4_6LayoutINS5_IJSC_SC_SC_EEENS5_IJNSA_ILi0EEESV_SV_EEEEENS5_IJNS4_10UnderscoreESY_SY_EEEEENS4_28SM100_TMA_2SM_LOAD_MULTICASTENS4_14ComposedLayoutINS4_7SwizzleILi3ELi4ELi3EEENS4_18smem_ptr_flag_bitsILi16EEENST_INS5_IJNSA_ILi8EEESG_EEENS5_IJSG_SC_EEEEEEEvNS4_8identityENS4_18SM100_TMA_2SM_LOADENS12_IS14_S16_NST_INS5_IJSG_S17_EEENS5_IJSC_SG_EEEEEEEvS1C_EENS_8epilogue10collective18CollectiveEpilogueINS1J_23Sm100TmaWarpSpecializedILi4ELi2ELi16ELb1ELb0EEEJNS5_IJSG_SF_SG_EEENS5_IJNST_ISG_SC_EENST_INS5_IJNSA_ILi16EEESB_EEES1F_EEEEESI_SJ_SI_SJ_NS1J_6fusion15FusionCallbacksIS1N_NS1U_17LinearCombinationISI_fSI_fLNS_15FloatRoundStyleE2EEES1O_S1T_JEEENS4_5SM1004TMEM4LOAD26SM100_TMEM_LOAD_32dp32b16xENS4_13SM90_TMA_LOADENS12_INS13_ILi1ELi4ELi3EEES16_NST_INS5_IJS17_S1Q_EEENS5_IJS1Q_SC_EEEEEEENS4_39AutoVectorizingCopyWithAssumedAlignmentILi128EEENS4_14SM90_TMA_STOREES29_S2B_S2B_EEEvvEEEEvNT_6ParamsE,"",@"SHT_CUDA_INFO"
	.sectionflags	@""
	.align	4


	//----- nvinfo : EIATTR_CUDA_API_VERSION
	.align		4
        /*0000*/ 	.byte	0x04, 0x37
        /*0002*/ 	.short	(.L_31 - .L_30)
.L_30:
        /*0004*/ 	.word	0x00000082


	//----- nvinfo : EIATTR_KPARAM_INFO
	.align		4
.L_31:
        /*0008*/ 	.byte	0x04, 0x17
        /*000a*/ 	.short	(.L_33 - .L_32)
.L_32:
        /*000c*/ 	.word	0x00000000
        /*0010*/ 	.short	0x0000
        /*0012*/ 	.short	0x0000
        /*0014*/ 	.byte	0x00, 0xf0, 0x01, 0x20


	//----- nvinfo : EIATTR_AT_ENTRY_FRAGMENTS
	.align		4
.L_33:
        /*0018*/ 	.byte	0x04, 0x4f
        /*001a*/ 	.short	(.L_35 - .L_34)


	//   ....[0]....
.L_34:
        /*001c*/ 	.word	0x00000007


	//----- nvinfo : EIATTR_RESERVED_SMEM_USED
	.align		4
.L_35:
        /*0020*/ 	.byte	0x01, 0x41
	.zero		2


	//----- nvinfo : EIATTR_SPARSE_MMA_MASK
	.align		4
        /*0024*/ 	.byte	0x03, 0x50
        /*0026*/ 	.short	0x0000


	//----- nvinfo : EIATTR_TCGEN05_2CTA_USED
	.align		4
        /*0028*/ 	.byte	0x01, 0x52
	.zero		2


	//----- nvinfo : EIATTR_MAXREG_COUNT
	.align		4
        /*002c*/ 	.byte	0x03, 0x1b
        /*002e*/ 	.short	0x00ff


	//----- nvinfo : EIATTR_NUM_BARRIERS
	.align		4
        /*0030*/ 	.byte	0x02, 0x4c
        /*0032*/ 	.byte	0x07
	.zero		1


	//----- nvinfo : EIATTR_EXTERNS
	.align		4
        /*0034*/ 	.byte	0x04, 0x0f
        /*0036*/ 	.short	(.L_37 - .L_36)


	//   ....[0]....
	.align		4
.L_36:
        /*0038*/ 	.word	index@(__assertfail)


	//----- nvinfo : EIATTR_MERCURY_ISA_VERSION
	.align		4
.L_37:
        /*003c*/ 	.byte	0x03, 0x5f
        /*003e*/ 	.short	0x0101


	//----- nvinfo : EIATTR_INT_WARP_WIDE_INSTR_OFFSETS
	.align		4
        /*0040*/ 	.byte	0x04, 0x31
        /*0042*/ 	.short	(.L_39 - .L_38)


	//   ....[0]....
.L_38:
        /*0044*/ 	.word	0x00000d70


	//   ....[1]....
        /*0048*/ 	.word	0x00000e10


	//   ....[2]....
        /*004c*/ 	.word	0x000042a0


	//   ....[3]....
        /*0050*/ 	.word	0x000042d0


	//   ....[4]....
        /*0054*/ 	.word	0x000042f0


	//   ....[5]....
        /*0058*/ 	.word	0x00004e30


	//   ....[6]....
        /*005c*/ 	.word	0x00004ed0


	//   ....[7]....
        /*0060*/ 	.word	0x00004f90


	//   ....[8]....
        /*0064*/ 	.word	0x00005000


	//   ....[9]....
        /*0068*/ 	.word	0x000050c0


	//   ....[10]....
        /*006c*/ 	.word	0x00005160


	//   ....[11]....
        /*0070*/ 	.word	0x000051d0


	//   ....[12]....
        /*0074*/ 	.word	0x00005290


	//   ....[13]....
        /*0078*/ 	.word	0x00005330


	//   ....[14]....
        /*007c*/ 	.word	0x000053d0


	//   ....[15]....
        /*0080*/ 	.word	0x000054c0


	//   ....[16]....
        /*0084*/ 	.word	0x00005590


	//----- nvinfo : EIATTR_COOP_GROUP_MASK_REGIDS
	.align		4
.L_39:
        /*0088*/ 	.byte	0x04, 0x29
        /*008a*/ 	.short	(.L_41 - .L_40)


	//   ....[0]....
.L_40:
        /*008c*/ 	.word	0xffffffff


	//   ....[1]....
        /*0090*/ 	.word	0xffffffff


	//   ....[2]....
        /*0094*/ 	.word	0xffffffff


	//   ....[3]....
        /*0098*/ 	.word	0xffffffff


	//   ....[4]....
        /*009c*/ 	.word	0xffffffff


	//   ....[5]....
        /*00a0*/ 	.word	0xffffffff


	//   ....[6]....
        /*00a4*/ 	.word	0xffffffff


	//   ....[7]....
        /*00a8*/ 	.word	0xffffffff


	//   ....[8]....
        /*00ac*/ 	.word	0xffffffff


	//   ....[9]....
        /*00b0*/ 	.word	0xffffffff


	//   ....[10]....
        /*00b4*/ 	.word	0xffffffff


	//   ....[11]....
        /*00b8*/ 	.word	0xffffffff


	//   ....[12]....
        /*00bc*/ 	.word	0xffffffff


	//   ....[13]....
        /*00c0*/ 	.word	0xffffffff


	//----- nvinfo : EIATTR_COOP_GROUP_INSTR_OFFSETS
	.align		4
.L_41:
        /*00c4*/ 	.byte	0x04, 0x28
        /*00c6*/ 	.short	(.L_43 - .L_42)


	//   ....[0]....
.L_42:
        /*00c8*/ 	.word	0x000000b0


	//   ....[1]....
        /*00cc*/ 	.word	0x00000520


	//   ....[2]....
        /*00d0*/ 	.word	0x000006e0


	//   ....[3]....
        /*00d4*/ 	.word	0x00000870


	//   ....[4]....
        /*00d8*/ 	.word	0x00000960


	//   ....[5]....
        /*00dc*/ 	.word	0x00000ac0


	//   ....[6]....
        /*00e0*/ 	.word	0x00000c50


	//   ....[7]....
        /*00e4*/ 	.word	0x00000e90


	//   ....[8]....
        /*00e8*/ 	.word	0x000021e0


	//   ....[9]....
        /*00ec*/ 	.word	0x00003090


	//   ....[10]....
        /*00f0*/ 	.word	0x00003560


	//   ....[11]....
        /*00f4*/ 	.word	0x00003590


	//   ....[12]....
        /*00f8*/ 	.word	0x000041a0


	//   ....[13]....
        /*00fc*/ 	.word	0x000043b0


	//----- nvinfo : EIATTR_VRC_CTA_INIT_COUNT
	.align		4
.L_43:
        /*0100*/ 	.byte	0x02, 0x4a
        /*0102*/ 	.byte	0x80
	.zero		1


	//----- nvinfo : EIATTR_SYSCALL_OFFSETS
	.align		4
        /*0104*/ 	.byte	0x04, 0x46
        /*0106*/ 	.short	(.L_45 - .L_44)


	//   ....[0]....
.L_44:
        /*0108*/ 	.word	0x00006130


	//   ....[1]....
        /*010c*/ 	.word	0x00006220


	//   ....[2]....
        /*0110*/ 	.word	0x000069c0


	//   ....[3]....
        /*0114*/ 	.word	0x000072f0


	//   ....[4]....
        /*0118*/ 	.word	0x00007bc0


	//   ....[5]....
        /*011c*/ 	.word	0x00008490


	//----- nvinfo : EIATTR_MBARRIER_INSTR_OFFSETS
	.align		4
.L_45:
        /*0120*/ 	.byte	0x04, 0x39
        /*0122*/ 	.short	(.L_47 - .L_46)


	//   ....[0]....
.L_46:
        /*0124*/ 	.word	0x00000650
        /*0128*/ 	.word	0x000000ff
        /*012c*/ 	.word	0x00000000
        /*0130*/ 	.short	0x0100
        /*0132*/ 	.byte	0x04
	.zero		1


	//   ....[1]....
        /*0134*/ 	.word	0x00000660
        /*0138*/ 	.word	0x000000ff
        /*013c*/ 	.word	0x00000020
        /*0140*/ 	.short	0x0100
        /*0142*/ 	.byte	0x04
	.zero		1


	//   ....[2]....
        /*0144*/ 	.word	0x00000670
        /*0148*/ 	.word	0x000000ff
        /*014c*/ 	.word	0x00000008
        /*0150*/ 	.short	0x0100
        /*0152*/ 	.byte	0x04
	.zero		1


	//   ....[3]....
        /*0154*/ 	.word	0x00000680
        /*0158*/ 	.word	0x000000ff
        /*015c*/ 	.word	0x00000028
        /*0160*/ 	.short	0x0100
        /*0162*/ 	.byte	0x04
	.zero		1


	//   ....[4]....
        /*0164*/ 	.word	0x00000690
        /*0168*/ 	.word	0x000000ff
        /*016c*/ 	.word	0x00000010
        /*0170*/ 	.short	0x0100
        /*0172*/ 	.byte	0x04
	.zero		1


	//   ....[5]....
        /*0174*/ 	.word	0x000006a0
        /*0178*/ 	.word	0x000000ff
        /*017c*/ 	.word	0x00000030
        /*0180*/ 	.short	0x0100
        /*0182*/ 	.byte	0x04
	.zero		1


	//   ....[6]....
        /*0184*/ 	.word	0x000006b0
        /*0188*/ 	.word	0x000000ff
        /*018c*/ 	.word	0x00000018
        /*0190*/ 	.short	0x0100
        /*0192*/ 	.byte	0x04
	.zero		1


	//   ....[7]....
        /*0194*/ 	.word	0x000006c0
        /*0198*/ 	.word	0x000000ff
        /*019c*/ 	.word	0x00000038
        /*01a0*/ 	.short	0x0100
        /*01a2*/ 	.byte	0x04
	.zero		1


	//   ....[8]....
        /*01a4*/ 	.word	0x000007e0
        /*01a8*/ 	.word	0x000000ff
        /*01ac*/ 	.word	0x00000040
        /*01b0*/ 	.short	0x0100
        /*01b2*/ 	.byte	0x04
	.zero		1


	//   ....[9]....
        /*01b4*/ 	.word	0x000007f0
        /*01b8*/ 	.word	0x000000ff
        /*01bc*/ 	.word	0x00000060
        /*01c0*/ 	.short	0x0100
        /*01c2*/ 	.byte	0x04
	.zero		1


	//   ....[10]....
        /*01c4*/ 	.word	0x00000800
        /*01c8*/ 	.word	0x000000ff
        /*01cc*/ 	.word	0x00000048
        /*01d0*/ 	.short	0x0100
        /*01d2*/ 	.byte	0x04
	.zero		1


	//   ....[11]....
        /*01d4*/ 	.word	0x00000810
        /*01d8*/ 	.word	0x000000ff
        /*01dc*/ 	.word	0x00000068
        /*01e0*/ 	.short	0x0100
        /*01e2*/ 	.byte	0x04
	.zero		1


	//   ....[12]....
        /*01e4*/ 	.word	0x00000820
        /*01e8*/ 	.word	0x000000ff
        /*01ec*/ 	.word	0x00000050
        /*01f0*/ 	.short	0x0100
        /*01f2*/ 	.byte	0x04
	.zero		1


	//   ....[13]....
        /*01f4*/ 	.word	0x00000830
        /*01f8*/ 	.word	0x000000ff
        /*01fc*/ 	.word	0x00000070
        /*0200*/ 	.short	0x0100
        /*0202*/ 	.byte	0x04
	.zero		1


	//   ....[14]....
        /*0204*/ 	.word	0x00000840
        /*0208*/ 	.word	0x000000ff
        /*020c*/ 	.word	0x00000058
        /*0210*/ 	.short	0x0100
        /*0212*/ 	.byte	0x04
	.zero		1


	//   ....[15]....
        /*0214*/ 	.word	0x00000850
        /*0218*/ 	.word	0x000000ff
        /*021c*/ 	.word	0x00000078
        /*0220*/ 	.short	0x0100
        /*0222*/ 	.byte	0x04
	.zero		1


	//   ....[16]....
        /*0224*/ 	.word	0x00000930
        /*0228*/ 	.word	0x000000ff
        /*022c*/ 	.word	0x00000080
        /*0230*/ 	.short	0x0100
        /*0232*/ 	.byte	0x06
	.zero		1


	//   ....[17]....
        /*0234*/ 	.word	0x00000940
        /*0238*/ 	.word	0x000000ff
        /*023c*/ 	.word	0x00000088
        /*0240*/ 	.short	0x0100
        /*0242*/ 	.byte	0x06
	.zero		1


	//   ....[18]....
        /*0244*/ 	.word	0x00000a70
        /*0248*/ 	.word	0x000000ff
        /*024c*/ 	.word	0x00000090
        /*0250*/ 	.short	0x0100
        /*0252*/ 	.byte	0x06
	.zero		1


	//   ....[19]....
        /*0254*/ 	.word	0x00000a80
        /*0258*/ 	.word	0x000000ff
        /*025c*/ 	.word	0x000000a0
        /*0260*/ 	.short	0x0100
        /*0262*/ 	.byte	0x06
	.zero		1


	//   ....[20]....
        /*0264*/ 	.word	0x00000a90
        /*0268*/ 	.word	0x000000ff
        /*026c*/ 	.word	0x00000098
        /*0270*/ 	.short	0x0100
        /*0272*/ 	.byte	0x06
	.zero		1


	//   ....[21]....
        /*0274*/ 	.word	0x00000aa0
        /*0278*/ 	.word	0x000000ff
        /*027c*/ 	.word	0x000000a8
        /*0280*/ 	.short	0x0100
        /*0282*/ 	.byte	0x06
	.zero		1


	//   ....[22]....
        /*0284*/ 	.word	0x00000bc0
        /*0288*/ 	.word	0x000000ff
        /*028c*/ 	.word	0x000000b0
        /*0290*/ 	.short	0x0100
        /*0292*/ 	.byte	0x04
	.zero		1


	//   ....[23]....
        /*0294*/ 	.word	0x00000bd0
        /*0298*/ 	.word	0x000000ff
        /*029c*/ 	.word	0x000000d0
        /*02a0*/ 	.short	0x0100
        /*02a2*/ 	.byte	0x04
	.zero		1


	//   ....[24]....
        /*02a4*/ 	.word	0x00000be0
        /*02a8*/ 	.word	0x000000ff
        /*02ac*/ 	.word	0x000000b8
        /*02b0*/ 	.short	0x0100
        /*02b2*/ 	.byte	0x04
	.zero		1


	//   ....[25]....
        /*02b4*/ 	.word	0x00000bf0
        /*02b8*/ 	.word	0x000000ff
        /*02bc*/ 	.word	0x000000d8
        /*02c0*/ 	.short	0x0100
        /*02c2*/ 	.byte	0x04
	.zero		1


	//   ....[26]....
        /*02c4*/ 	.word	0x00000c00
        /*02c8*/ 	.word	0x000000ff
        /*02cc*/ 	.word	0x000000c0
        /*02d0*/ 	.short	0x0100
        /*02d2*/ 	.byte	0x04
	.zero		1


	//   ....[27]....
        /*02d4*/ 	.word	0x00000c10
        /*02d8*/ 	.word	0x000000ff
        /*02dc*/ 	.word	0x000000e0
        /*02e0*/ 	.short	0x0100
        /*02e2*/ 	.byte	0x04
	.zero		1


	//   ....[28]....
        /*02e4*/ 	.word	0x00000c20
        /*02e8*/ 	.word	0x000000ff
        /*02ec*/ 	.word	0x000000c8
        /*02f0*/ 	.short	0x0100
        /*02f2*/ 	.byte	0x04
	.zero		1


	//   ....[29]....
        /*02f4*/ 	.word	0x00000c30
        /*02f8*/ 	.word	0x000000ff
        /*02fc*/ 	.word	0x000000e8
        /*0300*/ 	.short	0x0100
        /*0302*/ 	.byte	0x04
	.zero		1


	//   ....[30]....
        /*0304*/ 	.word	0x00000d20
        /*0308*/ 	.word	0x000000ff
        /*030c*/ 	.word	0x000000f0
        /*0310*/ 	.short	0x0100
        /*0312*/ 	.byte	0x04
	.zero		1


	//   ....[31]....
        /*0314*/ 	.word	0x00000d30
        /*0318*/ 	.word	0x000000ff
        /*031c*/ 	.word	0x00000100
        /*0320*/ 	.short	0x0100
        /*0322*/ 	.byte	0x04
	.zero		1


	//   ....[32]....
        /*0324*/ 	.word	0x00000d40
        /*0328*/ 	.word	0x000000ff
        /*032c*/ 	.word	0x000000f8
        /*0330*/ 	.short	0x0100
        /*0332*/ 	.byte	0x04
	.zero		1


	//   ....[33]....
        /*0334*/ 	.word	0x00000d50
        /*0338*/ 	.word	0x000000ff
        /*033c*/ 	.word	0x00000108
        /*0340*/ 	.short	0x0100
        /*0342*/ 	.byte	0x04
	.zero		1


	//   ....[34]....
        /*0344*/ 	.word	0x00000e50
        /*0348*/ 	.word	0x000000ff
        /*034c*/ 	.word	0x00000110
        /*0350*/ 	.short	0x0100
        /*0352*/ 	.byte	0x06
	.zero		1


	//   ....[35]....
        /*0354*/ 	.word	0x00001a00
        /*0358*/ 	.word	0x00000000
        /*035c*/ 	.word	0x00000100
        /*0360*/ 	.short	0x010a
        /*0362*/ 	.byte	0xff
	.zero		1


	//   ....[36]....
        /*0364*/ 	.word	0x00001a30
        /*0368*/ 	.word	0x00000000
        /*036c*/ 	.word	0x000000f0
        /*0370*/ 	.short	0x0101
        /*0372*/ 	.byte	0xff
	.zero		1


	//   ....[37]....
        /*0374*/ 	.word	0x00001af0
        /*0378*/ 	.word	0x000000ff
        /*037c*/ 	.word	0x00000020
        /*0380*/ 	.short	0x010a
        /*0382*/ 	.byte	0x04
	.zero		1


	//   ....[38]....
        /*0384*/ 	.word	0x00001bc0
        /*0388*/ 	.word	0x000000ff
        /*038c*/ 	.word	0x00000020
        /*0390*/ 	.short	0x010a
        /*0392*/ 	.byte	0x21
	.zero		1


	//   ....[39]....
        /*0394*/ 	.word	0x00001d70
        /*0398*/ 	.word	0x000000ff
        /*039c*/ 	.word	0x00000020
        /*03a0*/ 	.short	0x010a
        /*03a2*/ 	.byte	0x05
	.zero		1


	//   ....[40]....
        /*03a4*/ 	.word	0x00001e80
        /*03a8*/ 	.word	0x000000ff
        /*03ac*/ 	.word	0x00000088
        /*03b0*/ 	.short	0x0101
        /*03b2*/ 	.byte	0x06
	.zero		1


	//   ....[41]....
        /*03b4*/ 	.word	0x00001ea0
        /*03b8*/ 	.word	0x000000ff
        /*03bc*/ 	.word	0x00000020
        /*03c0*/ 	.short	0x010a
        /*03c2*/ 	.byte	0x04
	.zero		1


	//   ....[42]....
        /*03c4*/ 	.word	0x00001f20
        /*03c8*/ 	.word	0x000000ff
        /*03cc*/ 	.word	0x00000020
        /*03d0*/ 	.short	0x010a
        /*03d2*/ 	.byte	0x11
	.zero		1


	//   ....[43]....
        /*03d4*/ 	.word	0x000020b0
        /*03d8*/ 	.word	0x000000ff
        /*03dc*/ 	.word	0x00000020
        /*03e0*/ 	.short	0x010a
        /*03e2*/ 	.byte	0x05
	.zero		1


	//   ....[44]....
        /*03e4*/ 	.word	0x00002210
        /*03e8*/ 	.word	0x00000003
        /*03ec*/ 	.word	0x00000090
        /*03f0*/ 	.short	0x010a
        /*03f2*/ 	.byte	0xff
	.zero		1


	//   ....[45]....
        /*03f4*/ 	.word	0x00002360
        /*03f8*/ 	.word	0x00000000
        /*03fc*/ 	.word	0x00000000
        /*0400*/ 	.short	0x0101
        /*0402*/ 	.byte	0xff
	.zero		1


	//   ....[46]....
        /*0404*/ 	.word	0x00002910
        /*0408*/ 	.word	0x000000ff
        /*040c*/ 	.word	0x00000000
        /*0410*/ 	.short	0x010a
        /*0412*/ 	.byte	0x04
	.zero		1


	//   ....[47]....
        /*0414*/ 	.word	0x000029a0
        /*0418*/ 	.word	0x000000ff
        /*041c*/ 	.word	0x00000000
        /*0420*/ 	.short	0x010a
        /*0422*/ 	.byte	0x05
	.zero		1


	//   ....[48]....
        /*0424*/ 	.word	0x00002a30
        /*0428*/ 	.word	0x000000ff
        /*042c*/ 	.word	0x00000000
        /*0430*/ 	.short	0x010a
        /*0432*/ 	.byte	0x05
	.zero		1


	//   ....[49]....
        /*0434*/ 	.word	0x00002ad0
        /*0438*/ 	.word	0x00000000
        /*043c*/ 	.word	0x00000000
        /*0440*/ 	.short	0x010a
        /*0442*/ 	.byte	0xff
	.zero		1


	//   ....[50]....
        /*0444*/ 	.word	0x00002bf0
        /*0448*/ 	.word	0x00000002
        /*044c*/ 	.word	0x000000f0
        /*0450*/ 	.short	0x010a
        /*0452*/ 	.byte	0xff
	.zero		1


	//   ....[51]....
        /*0454*/ 	.word	0x00002c60
        /*0458*/ 	.word	0x00000002
        /*045c*/ 	.word	0x00000000
        /*0460*/ 	.short	0x0101
        /*0462*/ 	.byte	0xff
	.zero		1


	//   ....[52]....
        /*0464*/ 	.word	0x00002c80
        /*0468*/ 	.word	0x000000ff
        /*046c*/ 	.word	0x000000a0
        /*0470*/ 	.short	0x010a
        /*0472*/ 	.byte	0x04
	.zero		1


	//   ....[53]....
        /*0474*/ 	.word	0x00002da0
        /*0478*/ 	.word	0x00000002
        /*047c*/ 	.word	0x00000090
        /*0480*/ 	.short	0x010a
        /*0482*/ 	.byte	0xff
	.zero		1


	//   ....[54]....
        /*0484*/ 	.word	0x00002ea0
        /*0488*/ 	.word	0x00000002
        /*048c*/ 	.word	0x00000000
        /*0490*/ 	.short	0x0101
        /*0492*/ 	.byte	0xff
	.zero		1


	//   ....[55]....
        /*0494*/ 	.word	0x00002f30
        /*0498*/ 	.word	0x000000ff
        /*049c*/ 	.word	0x000000a0
        /*04a0*/ 	.short	0x0106
        /*04a2*/ 	.byte	0x04
	.zero		1


	//   ....[56]....
        /*04a4*/ 	.word	0x00002f50
        /*04a8*/ 	.word	0x000000ff
        /*04ac*/ 	.word	0x000000a0
        /*04b0*/ 	.short	0x010a
        /*04b2*/ 	.byte	0x04
	.zero		1


	//   ....[57]....
        /*04b4*/ 	.word	0x00002fe0
        /*04b8*/ 	.word	0x000000ff
        /*04bc*/ 	.word	0x000000a0
        /*04c0*/ 	.short	0x0106
        /*04c2*/ 	.byte	0x07
	.zero		1


	//   ....[58]....
        /*04c4*/ 	.word	0x00003020
        /*04c8*/ 	.word	0x00000000
        /*04cc*/ 	.word	0x000000a0
        /*04d0*/ 	.short	0x010a
        /*04d2*/ 	.byte	0xff
	.zero		1


	//   ....[59]....
        /*04d4*/ 	.word	0x00003260
        /*04d8*/ 	.word	0x000000ff
        /*04dc*/ 	.word	0x00000008
        /*04e0*/ 	.short	0x010a
        /*04e2*/ 	.byte	0x05
	.zero		1


	//   ....[60]....
        /*04e4*/ 	.word	0x00003280
        /*04e8*/ 	.word	0x000000ff
        /*04ec*/ 	.word	0x00000008
        /*04f0*/ 	.short	0x010a
        /*04f2*/ 	.byte	0x05
	.zero		1


	//   ....[61]....
        /*04f4*/ 	.word	0x00003410
        /*04f8*/ 	.word	0x000000ff
        /*04fc*/ 	.word	0x00000008
        /*0500*/ 	.short	0x010a
        /*0502*/ 	.byte	0x05
	.zero		1


	//   ....[62]....
        /*0504*/ 	.word	0x00003430
        /*0508*/ 	.word	0x000000ff
        /*050c*/ 	.word	0x00000008
        /*0510*/ 	.short	0x010a
        /*0512*/ 	.byte	0x05
	.zero		1


	//   ....[63]....
        /*0514*/ 	.word	0x000034f0
        /*0518*/ 	.word	0x000000ff
        /*051c*/ 	.word	0x00000000
        /*0520*/ 	.short	0x0101
        /*0522*/ 	.byte	0x04
	.zero		1


	//   ....[64]....
        /*0524*/ 	.word	0x00003820
        /*0528*/ 	.word	0x00000000
        /*052c*/ 	.word	0x00000090
        /*0530*/ 	.short	0x010a
        /*0532*/ 	.byte	0xff
	.zero		1


	//   ....[65]....
        /*0534*/ 	.word	0x000038e0
        /*0538*/ 	.word	0x00000000
        /*053c*/ 	.word	0x00000000
        /*0540*/ 	.short	0x0101
        /*0542*/ 	.byte	0xff
	.zero		1


	//   ....[66]....
        /*0544*/ 	.word	0x000039a0
        /*0548*/ 	.word	0x000000ff
        /*054c*/ 	.word	0x00000000
        /*0550*/ 	.short	0x010a
        /*0552*/ 	.byte	0x04
	.zero		1


	//   ....[67]....
        /*0554*/ 	.word	0x000039b0
        /*0558*/ 	.word	0x000000ff
        /*055c*/ 	.word	0x000000d0
        /*0560*/ 	.short	0x010a
        /*0562*/ 	.byte	0x1f
	.zero		1


	//   ....[68]....
        /*0564*/ 	.word	0x00003a60
        /*0568*/ 	.word	0x000000ff
        /*056c*/ 	.word	0x00000000
        /*0570*/ 	.short	0x010a
        /*0572*/ 	.byte	0x05
	.zero		1


	//   ....[69]....
        /*0574*/ 	.word	0x00003b90
        /*0578*/ 	.word	0x000000ff
        /*057c*/ 	.word	0x00000000
        /*0580*/ 	.short	0x010a
        /*0582*/ 	.byte	0x04
	.zero		1


	//   ....[70]....
        /*0584*/ 	.word	0x00003e90
        /*0588*/ 	.word	0x000000ff
        /*058c*/ 	.word	0x00000000
        /*0590*/ 	.short	0x010a
        /*0592*/ 	.byte	0x04
	.zero		1


	//   ....[71]....
        /*0594*/ 	.word	0x00003f20
        /*0598*/ 	.word	0x000000ff
        /*059c*/ 	.word	0x00000000
        /*05a0*/ 	.short	0x010a
        /*05a2*/ 	.byte	0x05
	.zero		1


	//   ....[72]....
        /*05a4*/ 	.word	0x00003fb0
        /*05a8*/ 	.word	0x000000ff
        /*05ac*/ 	.word	0x00000000
        /*05b0*/ 	.short	0x010a
        /*05b2*/ 	.byte	0x05
	.zero		1


	//   ....[73]....
        /*05b4*/ 	.word	0x00004050
        /*05b8*/ 	.word	0x00000000
        /*05bc*/ 	.word	0x00000000
        /*05c0*/ 	.short	0x010a
        /*05c2*/ 	.byte	0xff
	.zero		1


	//   ....[74]....
        /*05c4*/ 	.word	0x00004090
        /*05c8*/ 	.word	0x00000000
        /*05cc*/ 	.word	0x00000000
        /*05d0*/ 	.short	0x010a
        /*05d2*/ 	.byte	0xff
	.zero		1


	//   ....[75]....
        /*05d4*/ 	.word	0x00004100
        /*05d8*/ 	.word	0x000000ff
        /*05dc*/ 	.word	0x00000000
        /*05e0*/ 	.short	0x0101
        /*05e2*/ 	.byte	0x04
	.zero		1


	//   ....[76]....
        /*05e4*/ 	.word	0x00004140
        /*05e8*/ 	.word	0x000000ff
        /*05ec*/ 	.word	0x00000110
        /*05f0*/ 	.short	0x010a
        /*05f2*/ 	.byte	0x1a
	.zero		1


	//   ....[77]....
        /*05f4*/ 	.word	0x00004190
        /*05f8*/ 	.word	0x000000ff
        /*05fc*/ 	.word	0x00000000
        /*0600*/ 	.short	0x0101
        /*0602*/ 	.byte	0x04
	.zero		1


	//   ....[78]....
        /*0604*/ 	.word	0x00004630
        /*0608*/ 	.word	0x0000000c
        /*060c*/ 	.word	0x00000090
        /*0610*/ 	.short	0x010a
        /*0612*/ 	.byte	0xff
	.zero		1


	//   ....[79]....
        /*0614*/ 	.word	0x000047a0
        /*0618*/ 	.word	0x00000000
        /*061c*/ 	.word	0x00000000
        /*0620*/ 	.short	0x0101
        /*0622*/ 	.byte	0xff
	.zero		1


	//   ....[80]....
        /*0624*/ 	.word	0x00004c30
        /*0628*/ 	.word	0x000000ff
        /*062c*/ 	.word	0x00000088
        /*0630*/ 	.short	0x010a
        /*0632*/ 	.byte	0x15
	.zero		1


	//   ....[81]....
        /*0634*/ 	.word	0x00004db0
        /*0638*/ 	.word	0x000000ff
        /*063c*/ 	.word	0x00000060
        /*0640*/ 	.short	0x010a
        /*0642*/ 	.byte	0x15
	.zero		1


	//   ....[82]....
        /*0644*/ 	.word	0x00004fb0
        /*0648*/ 	.word	0x000000ff
        /*064c*/ 	.word	0x00000040
        /*0650*/ 	.short	0x010b
        /*0652*/ 	.byte	0x15
	.zero		1


	//   ....[83]....
        /*0654*/ 	.word	0x00004fc0
        /*0658*/ 	.word	0x000000ff
        /*065c*/ 	.word	0x00000000
        /*0660*/ 	.short	0x0101
        /*0662*/ 	.byte	0x06
	.zero		1


	//   ....[84]....
        /*0664*/ 	.word	0x00004fd0
        /*0668*/ 	.word	0x000000ff
        /*066c*/ 	.word	0x00000068
        /*0670*/ 	.short	0x010a
        /*0672*/ 	.byte	0x15
	.zero		1


	//   ....[85]....
        /*0674*/ 	.word	0x00005180
        /*0678*/ 	.word	0x000000ff
        /*067c*/ 	.word	0x00000048
        /*0680*/ 	.short	0x010b
        /*0682*/ 	.byte	0x15
	.zero		1


	//   ....[86]....
        /*0684*/ 	.word	0x00005190
        /*0688*/ 	.word	0x000000ff
        /*068c*/ 	.word	0x00000000
        /*0690*/ 	.short	0x0101
        /*0692*/ 	.byte	0x06
	.zero		1


	//   ....[87]....
        /*0694*/ 	.word	0x000051a0
        /*0698*/ 	.word	0x000000ff
        /*069c*/ 	.word	0x00000070
        /*06a0*/ 	.short	0x010a
        /*06a2*/ 	.byte	0x15
	.zero		1


	//   ....[88]....
        /*06a4*/ 	.word	0x00005350
        /*06a8*/ 	.word	0x000000ff
        /*06ac*/ 	.word	0x00000050
        /*06b0*/ 	.short	0x010b
        /*06b2*/ 	.byte	0x15
	.zero		1


	//   ....[89]....
        /*06b4*/ 	.word	0x00005360
        /*06b8*/ 	.word	0x000000ff
        /*06bc*/ 	.word	0x00000000
        /*06c0*/ 	.short	0x0101
        /*06c2*/ 	.byte	0x06
	.zero		1


	//   ....[90]....
        /*06c4*/ 	.word	0x00005370
        /*06c8*/ 	.word	0x000000ff
        /*06cc*/ 	.word	0x00000078
        /*06d0*/ 	.short	0x010a
        /*06d2*/ 	.byte	0x15
	.zero		1


	//   ....[91]....
        /*06d4*/ 	.word	0x000055b0
        /*06d8*/ 	.word	0x000000ff
        /*06dc*/ 	.word	0x00000058
        /*06e0*/ 	.short	0x010b
        /*06e2*/ 	.byte	0x15
	.zero		1


	//   ....[92]....
        /*06e4*/ 	.word	0x000055c0
        /*06e8*/ 	.word	0x000000ff
        /*06ec*/ 	.word	0x00000000
        /*06f0*/ 	.short	0x0101
        /*06f2*/ 	.byte	0x25
	.zero		1


	//   ....[93]....
        /*06f4*/ 	.word	0x00005600
        /*06f8*/ 	.word	0x000000ff
        /*06fc*/ 	.word	0x00000060
        /*0700*/ 	.short	0x010a
        /*0702*/ 	.byte	0x15
	.zero		1


	//   ....[94]....
        /*0704*/ 	.word	0x00005620
        /*0708*/ 	.word	0x000000ff
        /*070c*/ 	.word	0x00000068
        /*0710*/ 	.short	0x010a
        /*0712*/ 	.byte	0x15
	.zero		1


	//   ....[95]....
        /*0714*/ 	.word	0x00005640
        /*0718*/ 	.word	0x000000ff
        /*071c*/ 	.word	0x00000070
        /*0720*/ 	.short	0x010a
        /*0722*/ 	.byte	0x15
	.zero		1


	//   ....[96]....
        /*0724*/ 	.word	0x00005680
        /*0728*/ 	.word	0x00000000
        /*072c*/ 	.word	0x00000078
        /*0730*/ 	.short	0x010a
        /*0732*/ 	.byte	0xff
	.zero		1


	//   ....[97]....
        /*0734*/ 	.word	0x000059c0
        /*0738*/ 	.word	0x00000003
        /*073c*/ 	.word	0x00000090
        /*0740*/ 	.short	0x010a
        /*0742*/ 	.byte	0xff
	.zero		1


	//   ....[98]....
        /*0744*/ 	.word	0x00005b40
        /*0748*/ 	.word	0x00000000
        /*074c*/ 	.word	0x00000000
        /*0750*/ 	.short	0x0101
        /*0752*/ 	.byte	0xff
	.zero		1


	//   ....[99]....
        /*0754*/ 	.word	0x00006680
        /*0758*/ 	.word	0x000000ff
        /*075c*/ 	.word	0x00000040
        /*0760*/ 	.short	0x010a
        /*0762*/ 	.byte	0x2b
	.zero		1


	//   ....[100]....
        /*0764*/ 	.word	0x000066c0
        /*0768*/ 	.word	0x00000035
        /*076c*/ 	.word	0x000000b0
        /*0770*/ 	.short	0x010a
        /*0772*/ 	.byte	0xff
	.zero		1


	//   ....[101]....
        /*0774*/ 	.word	0x000067d0
        /*0778*/ 	.word	0x000000ff
        /*077c*/ 	.word	0x00000040
        /*0780*/ 	.short	0x010a
        /*0782*/ 	.byte	0x2b
	.zero		1


	//   ....[102]....
        /*0784*/ 	.word	0x000068a0
        /*0788*/ 	.word	0x00000035
        /*078c*/ 	.word	0x000000b0
        /*0790*/ 	.short	0x010a
        /*0792*/ 	.byte	0xff
	.zero		1


	//   ....[103]....
        /*0794*/ 	.word	0x00007060
        /*0798*/ 	.word	0x00000000
        /*079c*/ 	.word	0x00000000
        /*07a0*/ 	.short	0x0101
        /*07a2*/ 	.byte	0xff
	.zero		1


	//   ....[104]....
        /*07a4*/ 	.word	0x00007070
        /*07a8*/ 	.word	0x00000002
        /*07ac*/ 	.word	0x00000040
        /*07b0*/ 	.short	0x010a
        /*07b2*/ 	.byte	0xff
	.zero		1


	//   ....[105]....
        /*07b4*/ 	.word	0x00007130
        /*07b8*/ 	.word	0x00000002
        /*07bc*/ 	.word	0x00000040
        /*07c0*/ 	.short	0x010a
        /*07c2*/ 	.byte	0xff
	.zero		1


	//   ....[106]....
        /*07c4*/ 	.word	0x00007930
        /*07c8*/ 	.word	0x00000000
        /*07cc*/ 	.word	0x00000000
        /*07d0*/ 	.short	0x0101
        /*07d2*/ 	.byte	0xff
	.zero		1


	//   ....[107]....
        /*07d4*/ 	.word	0x00007950
        /*07d8*/ 	.word	0x00000002
        /*07dc*/ 	.word	0x00000040
        /*07e0*/ 	.short	0x010a
        /*07e2*/ 	.byte	0xff
	.zero		1


	//   ....[108]....
        /*07e4*/ 	.word	0x00007a00
        /*07e8*/ 	.word	0x00000002
        /*07ec*/ 	.word	0x00000040
        /*07f0*/ 	.short	0x010a
        /*07f2*/ 	.byte	0xff
	.zero		1


	//   ....[109]....
        /*07f4*/ 	.word	0x00008200
        /*07f8*/ 	.word	0x00000000
        /*07fc*/ 	.word	0x00000000
        /*0800*/ 	.short	0x0101
        /*0802*/ 	.byte	0xff
	.zero		1


	//   ....[110]....
        /*0804*/ 	.word	0x00008220
        /*0808*/ 	.word	0x00000003
        /*080c*/ 	.word	0x00000040
        /*0810*/ 	.short	0x010a
        /*0812*/ 	.byte	0xff
	.zero		1


	//   ....[111]....
        /*0814*/ 	.word	0x000082d0
        /*0818*/ 	.word	0x00000003
        /*081c*/ 	.word	0x00000040
        /*0820*/ 	.short	0x010a
        /*0822*/ 	.byte	0xff
	.zero		1


	//   ....[112]....
        /*0824*/ 	.word	0x00008580
        /*0828*/ 	.word	0x00000035
        /*082c*/ 	.word	0x00000000
        /*0830*/ 	.short	0x0101
        /*0832*/ 	.byte	0xff
	.zero		1


	//   ....[113]....
        /*0834*/ 	.word	0x00008b20
        /*0838*/ 	.word	0x00000000
        /*083c*/ 	.word	0x00000000
        /*0840*/ 	.short	0x0101
        /*0842*/ 	.byte	0xff
	.zero		1


	//   ....[114]....
        /*0844*/ 	.word	0x00008db0
        /*0848*/ 	.word	0x000000ff
        /*084c*/ 	.word	0x00000000
        /*0850*/ 	.short	0x0101
        /*0852*/ 	.byte	0x04
	.zero		1


	//   ....[115]....
        /*0854*/ 	.word	0x00008dd0
        /*0858*/ 	.word	0x00000000
        /*085c*/ 	.word	0x00000100
        /*0860*/ 	.short	0x010a
        /*0862*/ 	.byte	0xff
	.zero		1


	//   ....[116]....
        /*0864*/ 	.word	0x00008e30
        /*0868*/ 	.word	0x00000000
        /*086c*/ 	.word	0x00000020
        /*0870*/ 	.short	0x010a
        /*0872*/ 	.byte	0xff
	.zero		1


	//   ....[117]....
        /*0874*/ 	.word	0x00008e90
        /*0878*/ 	.word	0x00000000
        /*087c*/ 	.word	0x00000020
        /*0880*/ 	.short	0x010a
        /*0882*/ 	.byte	0xff
	.zero		1


	//   ....[118]....
        /*0884*/ 	.word	0x00008ee0
        /*0888*/ 	.word	0x00000003
        /*088c*/ 	.word	0x00000090
        /*0890*/ 	.short	0x010a
        /*0892*/ 	.byte	0xff
	.zero		1


	//   ....[119]....
        /*0894*/ 	.word	0x00008f40
        /*0898*/ 	.word	0x00000000
        /*089c*/ 	.word	0x00000000
        /*08a0*/ 	.short	0x010a
        /*08a2*/ 	.byte	0xff
	.zero		1


	//   ....[120]....
        /*08a4*/ 	.word	0x00008fa0
        /*08a8*/ 	.word	0x00000000
        /*08ac*/ 	.word	0x00000000
        /*08b0*/ 	.short	0x010a
        /*08b2*/ 	.byte	0xff
	.zero		1


	//   ....[121]....
        /*08b4*/ 	.word	0x00009000
        /*08b8*/ 	.word	0x00000000
        /*08bc*/ 	.word	0x00000000
        /*08c0*/ 	.short	0x010a
        /*08c2*/ 	.byte	0xff
	.zero		1


	//   ....[122]....
        /*08c4*/ 	.word	0x00009050
        /*08c8*/ 	.word	0x00000002
        /*08cc*/ 	.word	0x000000f0
        /*08d0*/ 	.short	0x010a
        /*08d2*/ 	.byte	0xff
	.zero		1


	//   ....[123]....
        /*08d4*/ 	.word	0x000090b0
        /*08d8*/ 	.word	0x00000002
        /*08dc*/ 	.word	0x000000a0
        /*08e0*/ 	.short	0x010a
        /*08e2*/ 	.byte	0xff
	.zero		1


	//   ....[124]....
        /*08e4*/ 	.word	0x00009100
        /*08e8*/ 	.word	0x00000002
        /*08ec*/ 	.word	0x00000090
        /*08f0*/ 	.short	0x010a
        /*08f2*/ 	.byte	0xff
	.zero		1


	//   ....[125]....
        /*08f4*/ 	.word	0x00009160
        /*08f8*/ 	.word	0x00000000
        /*08fc*/ 	.word	0x000000a0
        /*0900*/ 	.short	0x010a
        /*0902*/ 	.byte	0xff
	.zero		1


	//   ....[126]....
        /*0904*/ 	.word	0x000091c0
        /*0908*/ 	.word	0x00000005
        /*090c*/ 	.word	0x00000008
        /*0910*/ 	.short	0x010a
        /*0912*/ 	.byte	0xff
	.zero		1


	//   ....[127]....
        /*0914*/ 	.word	0x000092a0
        /*0918*/ 	.word	0x00000000
        /*091c*/ 	.word	0x00000008
        /*0920*/ 	.short	0x010a
        /*0922*/ 	.byte	0xff
	.zero		1


	//   ....[128]....
        /*0924*/ 	.word	0x000092f0
        /*0928*/ 	.word	0x00000000
        /*092c*/ 	.word	0x00000090
        /*0930*/ 	.short	0x010a
        /*0932*/ 	.byte	0xff
	.zero		1


	//   ....[129]....
        /*0934*/ 	.word	0x00009350
        /*0938*/ 	.word	0x00000000
        /*093c*/ 	.word	0x000000d0
        /*0940*/ 	.short	0x010a
        /*0942*/ 	.byte	0xff
	.zero		1


	//   ....[130]....
        /*0944*/ 	.word	0x000093b0
        /*0948*/ 	.word	0x00000000
        /*094c*/ 	.word	0x00000000
        /*0950*/ 	.short	0x010a
        /*0952*/ 	.byte	0xff
	.zero		1


	//   ....[131]....
        /*0954*/ 	.word	0x00009410
        /*0958*/ 	.word	0x00000000
        /*095c*/ 	.word	0x00000000
        /*0960*/ 	.short	0x010a
        /*0962*/ 	.byte	0xff
	.zero		1


	//   ....[132]....
        /*0964*/ 	.word	0x00009470
        /*0968*/ 	.word	0x00000000
        /*096c*/ 	.word	0x00000000
        /*0970*/ 	.short	0x010a
        /*0972*/ 	.byte	0xff
	.zero		1


	//   ....[133]....
        /*0974*/ 	.word	0x000094d0
        /*0978*/ 	.word	0x00000000
        /*097c*/ 	.word	0x00000000
        /*0980*/ 	.short	0x010a
        /*0982*/ 	.byte	0xff
	.zero		1


	//   ....[134]....
        /*0984*/ 	.word	0x00009530
        /*0988*/ 	.word	0x00000000
        /*098c*/ 	.word	0x00000110
        /*0990*/ 	.short	0x010a
        /*0992*/ 	.byte	0xff
	.zero		1


	//   ....[135]....
        /*0994*/ 	.word	0x00009580
        /*0998*/ 	.word	0x0000000c
        /*099c*/ 	.word	0x00000090
        /*09a0*/ 	.short	0x010a
        /*09a2*/ 	.byte	0xff
	.zero		1


	//   ....[136]....
        /*09a4*/ 	.word	0x000095e0
        /*09a8*/ 	.word	0x00000000
        /*09ac*/ 	.word	0x00000088
        /*09b0*/ 	.short	0x010a
        /*09b2*/ 	.byte	0xff
	.zero		1


	//   ....[137]....
        /*09b4*/ 	.word	0x00009640
        /*09b8*/ 	.word	0x00000000
        /*09bc*/ 	.word	0x00000060
        /*09c0*/ 	.short	0x010a
        /*09c2*/ 	.byte	0xff
	.zero		1


	//   ....[138]....
        /*09c4*/ 	.word	0x000096a0
        /*09c8*/ 	.word	0x00000000
        /*09cc*/ 	.word	0x00000068
        /*09d0*/ 	.short	0x010a
        /*09d2*/ 	.byte	0xff
	.zero		1


	//   ....[139]....
        /*09d4*/ 	.word	0x00009700
        /*09d8*/ 	.word	0x00000000
        /*09dc*/ 	.word	0x00000070
        /*09e0*/ 	.short	0x010a
        /*09e2*/ 	.byte	0xff
	.zero		1


	//   ....[140]....
        /*09e4*/ 	.word	0x00009760
        /*09e8*/ 	.word	0x00000000
        /*09ec*/ 	.word	0x00000078
        /*09f0*/ 	.short	0x010a
        /*09f2*/ 	.byte	0xff
	.zero		1


	//   ....[141]....
        /*09f4*/ 	.word	0x000097c0
        /*09f8*/ 	.word	0x00000000
        /*09fc*/ 	.word	0x00000060
        /*0a00*/ 	.short	0x010a
        /*0a02*/ 	.byte	0xff
	.zero		1


	//   ....[142]....
        /*0a04*/ 	.word	0x00009820
        /*0a08*/ 	.word	0x00000000
        /*0a0c*/ 	.word	0x00000068
        /*0a10*/ 	.short	0x010a
        /*0a12*/ 	.byte	0xff
	.zero		1


	//   ....[143]....
        /*0a14*/ 	.word	0x00009880
        /*0a18*/ 	.word	0x00000000
        /*0a1c*/ 	.word	0x00000070
        /*0a20*/ 	.short	0x010a
        /*0a22*/ 	.byte	0xff
	.zero		1


	//   ....[144]....
        /*0a24*/ 	.word	0x000098d0
        /*0a28*/ 	.word	0x00000003
        /*0a2c*/ 	.word	0x00000090
        /*0a30*/ 	.short	0x010a
        /*0a32*/ 	.byte	0xff
	.zero		1


	//   ....[145]....
        /*0a34*/ 	.word	0x00009930
        /*0a38*/ 	.word	0x00000002
        /*0a3c*/ 	.word	0x00000040
        /*0a40*/ 	.short	0x010a
        /*0a42*/ 	.byte	0xff
	.zero		1


	//   ....[146]....
        /*0a44*/ 	.word	0x00009980
        /*0a48*/ 	.word	0x00000035
        /*0a4c*/ 	.word	0x000000b0
        /*0a50*/ 	.short	0x010a
        /*0a52*/ 	.byte	0xff
	.zero		1


	//   ....[147]....
        /*0a54*/ 	.word	0x000099d0
        /*0a58*/ 	.word	0x00000002
        /*0a5c*/ 	.word	0x00000040
        /*0a60*/ 	.short	0x010a
        /*0a62*/ 	.byte	0xff
	.zero		1


	//   ....[148]....
        /*0a64*/ 	.word	0x00009a20
        /*0a68*/ 	.word	0x00000002
        /*0a6c*/ 	.word	0x00000040
        /*0a70*/ 	.short	0x010a
        /*0a72*/ 	.byte	0xff
	.zero		1


	//   ....[149]....
        /*0a74*/ 	.word	0x00009a70
        /*0a78*/ 	.word	0x00000003
        /*0a7c*/ 	.word	0x00000040
        /*0a80*/ 	.short	0x010a
        /*0a82*/ 	.byte	0xff
	.zero		1


	//----- nvinfo : EIATTR_NUM_MBARRIERS
	.align		4
.L_47:
        /*0a84*/ 	.byte	0x03, 0x38
        /*0a86*/ 	.short	0x0023


	//----- nvinfo : EIATTR_EXIT_INSTR_OFFSETS
	.align		4
        /*0a88*/ 	.byte	0x04, 0x1c
        /*0a8a*/ 	.short	(.L_49 - .L_48)


	//   ....[0]....
.L_48:
        /*0a8c*/ 	.word	0x00002b00


	//   ....[1]....
        /*0a90*/ 	.word	0x00002ff0


	//   ....[2]....
        /*0a94*/ 	.word	0x00003050


	//   ....[3]....
        /*0a98*/ 	.word	0x000043c0


	//   ....[4]....
        /*0a9c*/ 	.word	0x000056b0


	//   ....[5]....
        /*0aa0*/ 	.word	0x000056f0


	//   ....[6]....
        /*0aa4*/ 	.word	0x00008ca0


	//   ....[7]....
        /*0aa8*/ 	.word	0x00008d20


	//   ....[8]....
        /*0aac*/ 	.word	0x00008d50


	//   ....[9]....
        /*0ab0*/ 	.word	0x00008dc0


	//----- nvinfo : EIATTR_MAX_THREADS
	.align		4
.L_49:
        /*0ab4*/ 	.byte	0x04, 0x05
        /*0ab6*/ 	.short	(.L_51 - .L_50)
.L_50:
        /*0ab8*/ 	.word	0x00000100
        /*0abc*/ 	.word	0x00000001
        /*0ac0*/ 	.word	0x00000001


	//----- nvinfo : EIATTR_CRS_STACK_SIZE
	.align		4
.L_51:
        /*0ac4*/ 	.byte	0x04, 0x1e
        /*0ac6*/ 	.short	(.L_53 - .L_52)
.L_52:
        /*0ac8*/ 	.word	0x00000000


	//----- nvinfo : EIATTR_CBANK_PARAM_SIZE
	.align		4
.L_53:
        /*0acc*/ 	.byte	0x03, 0x19
        /*0ace*/ 	.short	0x0800


	//----- nvinfo : EIATTR_PARAM_CBANK
	.align		4
        /*0ad0*/ 	.byte	0x04, 0x0a
        /*0ad2*/ 	.short	(.L_55 - .L_54)
	.align		4
.L_54:
        /*0ad4*/ 	.word	index@(.nv.constant0._ZN7cutlass13device_kernelINS_4gemm6kernel13GemmUniversalIN4cute5tupleIJiiiiEEENS1_10collective13CollectiveMmaINS1_35MainloopSm100TmaUmmaWarpSpecializedILi4ELi2ELi4ENS5_IJNS4_1CILi2EEESB_NSA_ILi1EEEEEEEENS5_IJNSA_ILi128EEESF_NSA_ILi64EEEEEENS_6half_tENS5_IJlSC_lEEESI_NS5_IJSC_llEEENS4_8TiledMMAINS4_8MMA_AtomIJNS4_26SM100_MMA_F16BF16_2x1SM_SSISI_SI_fLi128ELi128ELNS4_4UMMA5MajorE0ELSP_1ELNSO_7ScaleInE0ELSQ_0EEEEEENS4_6LayoutINS5_IJSC_SC_SC_EEENS5_IJNSA_ILi0EEESV_SV_EEEEENS5_IJNS4_10UnderscoreESY_SY_EEEEENS4_28SM100_TMA_2SM_LOAD_MULTICASTENS4_14ComposedLayoutINS4_7SwizzleILi3ELi4ELi3EEENS4_18smem_ptr_flag_bitsILi16EEENST_INS5_IJNSA_ILi8EEESG_EEENS5_IJSG_SC_EEEEEEEvNS4_8identityENS4_18SM100_TMA_2SM_LOADENS12_IS14_S16_NST_INS5_IJSG_S17_EEENS5_IJSC_SG_EEEEEEEvS1C_EENS_8epilogue10collective18CollectiveEpilogueINS1J_23Sm100TmaWarpSpecializedILi4ELi2ELi16ELb1ELb0EEEJNS5_IJSG_SF_SG_EEENS5_IJNST_ISG_SC_EENST_INS5_IJNSA_ILi16EEESB_EEES1F_EEEEESI_SJ_SI_SJ_NS1J_6fusion15FusionCallbacksIS1N_NS1U_17LinearCombinationISI_fSI_fLNS_15FloatRoundStyleE2EEES1O_S1T_JEEENS4_5SM1004TMEM4LOAD26SM100_TMEM_LOAD_32dp32b16xENS4_13SM90_TMA_LOADENS12_INS13_ILi1ELi4ELi3EEES16_NST_INS5_IJS17_S1Q_EEENS5_IJS1Q_SC_EEEEEEENS4_39AutoVectorizingCopyWithAssumedAlignmentILi128EEENS4_14SM90_TMA_STOREES29_S2B_S2B_EEEvvEEEEvNT_6ParamsE)
        /*0ad8*/ 	.short	0x0380
        /*0ada*/ 	.short	0x0800


	//----- nvinfo : EIATTR_SW_WAR
	.align		4
.L_55:
        /*0adc*/ 	.byte	0x04, 0x36
        /*0ade*/ 	.short	(.L_57 - .L_56)
.L_56:
        /*0ae0*/ 	.word	0x00000008
.L_57:


//--------------------- .nv.callgraph             --------------------------
	.section	.nv.callgraph,"",@"SHT_CUDA_CALLGRAPH"
	.align	4
	.sectionentsize	8
	.align		4
        /*0000*/ 	.word	0x00000000
	.align		4
        /*0004*/ 	.word	0xffffffff
	.align		4
        /*0008*/ 	.word	index@(_ZN7cutlass13device_kernelINS_4gemm6kernel13GemmUniversalIN4cute5tupleIJiiiiEEENS1_10collective13CollectiveMmaINS1_35MainloopSm100TmaUmmaWarpSpecializedILi4ELi2ELi4ENS5_IJNS4_1CILi2EEESB_NSA_ILi1EEEEEEEENS5_IJNSA_ILi128EEESF_NSA_ILi64EEEEEENS_6half_tENS5_IJlSC_lEEESI_NS5_IJSC_llEEENS4_8TiledMMAINS4_8MMA_AtomIJNS4_26SM100_MMA_F16BF16_2x1SM_SSISI_SI_fLi128ELi128ELNS4_4UMMA5MajorE0ELSP_1ELNSO_7ScaleInE0ELSQ_0EEEEEENS4_6LayoutINS5_IJSC_SC_SC_EEENS5_IJNSA_ILi0EEESV_SV_EEEEENS5_IJNS4_10UnderscoreESY_SY_EEEEENS4_28SM100_TMA_2SM_LOAD_MULTICASTENS4_14ComposedLayoutINS4_7SwizzleILi3ELi4ELi3EEENS4_18smem_ptr_flag_bitsILi16EEENST_INS5_IJNSA_ILi8EEESG_EEENS5_IJSG_SC_EEEEEEEvNS4_8identityENS4_18SM100_TMA_2SM_LOADENS12_IS14_S16_NST_INS5_IJSG_S17_EEENS5_IJSC_SG_EEEEEEEvS1C_EENS_8epilogue10collective18CollectiveEpilogueINS1J_23Sm100TmaWarpSpecializedILi4ELi2ELi16ELb1ELb0EEEJNS5_IJSG_SF_SG_EEENS5_IJNST_ISG_SC_EENST_INS5_IJNSA_ILi16EEESB_EEES1F_EEEEESI_SJ_SI_SJ_NS1J_6fusion15FusionCallbacksIS1N_NS1U_17LinearCombinationISI_fSI_fLNS_15FloatRoundStyleE2EEES1O_S1T_JEEENS4_5SM1004TMEM4LOAD26SM100_TMEM_LOAD_32dp32b16xENS4_13SM90_TMA_LOADENS12_INS13_ILi1ELi4ELi3EEES16_NST_INS5_IJS17_S1Q_EEENS5_IJS1Q_SC_EEEEEEENS4_39AutoVectorizingCopyWithAssumedAlignmentILi128EEENS4_14SM90_TMA_STOREES29_S2B_S2B_EEEvvEEEEvNT_6ParamsE)
	.align		4
        /*000c*/ 	.word	index@(__assertfail)
	.align		4
        /*0010*/ 	.word	0x00000000
	.align		4
        /*0014*/ 	.word	0xfffffffe
	.align		4
        /*0018*/ 	.word	0x00000000
	.align		4
        /*001c*/ 	.word	0xfffffffd
	.align		4
        /*0020*/ 	.word	0x00000000
	.align		4
        /*0024*/ 	.word	0xfffffffc


//--------------------- .nv.constant4             --------------------------
	.section	.nv.constant4,"a",@progbits
	.align	8
	.align		8
.nv.constant4:
        /*0000*/ 	.dword	__assertfail
	.align		8
        /*0008*/ 	.dword	__unnamed_1
	.align		8
        /*0010*/ 	.dword	__unnamed_2
	.align		8
        /*0018*/ 	.dword	_ZN40_INTERNAL_16d1a2b6_4_k_cu_c7486718_362544cuda3std3__45__cpo5beginE
	.align		8
        /*0020*/ 	.dword	_ZN40_INTERNAL_16d1a2b6_4_k_cu_c7486718_362544cuda3std3__45__cpo3endE
	.align		8
        /*0028*/ 	.dword	_ZN40_INTERNAL_16d1a2b6_4_k_cu_c7486718_362544cuda3std3__45__cpo6cbeginE
	.align		8
        /*0030*/ 	.dword	_ZN40_INTERNAL_16d1a2b6_4_k_cu_c7486718_362544cuda3std3__45__cpo4cendE
	.align		8
        /*0038*/ 	.dword	_ZN40_INTERNAL_16d1a2b6_4_k_cu_c7486718_362544cuda3std3__442_GLOBAL__N__16d1a2b6_4_k_cu_c7486718_362546ignoreE
	.align		8
        /*0040*/ 	.dword	_ZN40_INTERNAL_16d1a2b6_4_k_cu_c7486718_362544cuda3std3__419piecewise_constructE
	.align		8
        /*0048*/ 	.dword	_ZN40_INTERNAL_16d1a2b6_4_k_cu_c7486718_362544cuda3std3__48in_placeE
	.align		8
        /*0050*/ 	.dword	_ZN40_INTERNAL_16d1a2b6_4_k_cu_c7486718_362544cuda3std6ranges3__45__cpo4swapE
	.align		8
        /*0058*/ 	.dword	_ZN40_INTERNAL_16d1a2b6_4_k_cu_c7486718_362544cuda3std6ranges3__45__cpo9iter_moveE
	.align		8
        /*0060*/ 	.dword	_ZN40_INTERNAL_16d1a2b6_4_k_cu_c7486718_362544cute7productE
	.align		8
        /*0068*/ 	.dword	_ZN40_INTERNAL_16d1a2b6_4_k_cu_c7486718_362544cute1_E
	.align		8
        /*0070*/ 	.dword	$str$25
	.align		8
        /*0078*/ 	.dword	$str$26
	.align		8
        /*0080*/ 	.dword	$str$27
	.align		8
        /*0088*/ 	.dword	$str$28


//--------------------- .text._ZN7cutlass13device_kernelINS_4gemm6kernel13GemmUniversalIN4cute5tupleIJiiiiEEENS1_10collective13CollectiveMmaINS1_35MainloopSm100TmaUmmaWarpSpecializedILi4ELi2ELi4ENS5_IJNS4_1CILi2EEESB_NSA_ILi1EEEEEEEENS5_IJNSA_ILi128EEESF_NSA_ILi64EEEEEENS_6half_tENS5_IJlSC_lEEESI_NS5_IJSC_llEEENS4_8TiledMMAINS4_8MMA_AtomIJNS4_26SM100_MMA_F16BF16_2x1SM_SSISI_SI_fLi128ELi128ELNS4_4UMMA5MajorE0ELSP_1ELNSO_7ScaleInE0ELSQ_0EEEEEENS4_6LayoutINS5_IJSC_SC_SC_EEENS5_IJNSA_ILi0EEESV_SV_EEEEENS5_IJNS4_10UnderscoreESY_SY_EEEEENS4_28SM100_TMA_2SM_LOAD_MULTICASTENS4_14ComposedLayoutINS4_7SwizzleILi3ELi4ELi3EEENS4_18smem_ptr_flag_bitsILi16EEENST_INS5_IJNSA_ILi8EEESG_EEENS5_IJSG_SC_EEEEEEEvNS4_8identityENS4_18SM100_TMA_2SM_LOADENS12_IS14_S16_NST_INS5_IJSG_S17_EEENS5_IJSC_SG_EEEEEEEvS1C_EENS_8epilogue10collective18CollectiveEpilogueINS1J_23Sm100TmaWarpSpecializedILi4ELi2ELi16ELb1ELb0EEEJNS5_IJSG_SF_SG_EEENS5_IJNST_ISG_SC_EENST_INS5_IJNSA_ILi16EEESB_EEES1F_EEEEESI_SJ_SI_SJ_NS1J_6fusion15FusionCallbacksIS1N_NS1U_17LinearCombinationISI_fSI_fLNS_15FloatRoundStyleE2EEES1O_S1T_JEEENS4_5SM1004TMEM4LOAD26SM100_TMEM_LOAD_32dp32b16xENS4_13SM90_TMA_LOADENS12_INS13_ILi1ELi4ELi3EEES16_NST_INS5_IJS17_S1Q_EEENS5_IJS1Q_SC_EEEEEEENS4_39AutoVectorizingCopyWithAssumedAlignmentILi128EEENS4_14SM90_TMA_STOREES29_S2B_S2B_EEEvvEEEEvNT_6ParamsE --------------------------
	.section	.text._ZN7cutlass13device_kernelINS_4gemm6kernel13GemmUniversalIN4cute5tupleIJiiiiEEENS1_10collective13CollectiveMmaINS1_35MainloopSm100TmaUmmaWarpSpecializedILi4ELi2ELi4ENS5_IJNS4_1CILi2EEESB_NSA_ILi1EEEEEEEENS5_IJNSA_ILi128EEESF_NSA_ILi64EEEEEENS_6half_tENS5_IJlSC_lEEESI_NS5_IJSC_llEEENS4_8TiledMMAINS4_8MMA_AtomIJNS4_26SM100_MMA_F16BF16_2x1SM_SSISI_SI_fLi128ELi128ELNS4_4UMMA5MajorE0ELSP_1ELNSO_7ScaleInE0ELSQ_0EEEEEENS4_6LayoutINS5_IJSC_SC_SC_EEENS5_IJNSA_ILi0EEESV_SV_EEEEENS5_IJNS4_10UnderscoreESY_SY_EEEEENS4_28SM100_TMA_2SM_LOAD_MULTICASTENS4_14ComposedLayoutINS4_7SwizzleILi3ELi4ELi3EEENS4_18smem_ptr_flag_bitsILi16EEENST_INS5_IJNSA_ILi8EEESG_EEENS5_IJSG_SC_EEEEEEEvNS4_8identityENS4_18SM100_TMA_2SM_LOADENS12_IS14_S16_NST_INS5_IJSG_S17_EEENS5_IJSC_SG_EEEEEEEvS1C_EENS_8epilogue10collective18CollectiveEpilogueINS1J_23Sm100TmaWarpSpecializedILi4ELi2ELi16ELb1ELb0EEEJNS5_IJSG_SF_SG_EEENS5_IJNST_ISG_SC_EENST_INS5_IJNSA_ILi16EEESB_EEES1F_EEEEESI_SJ_SI_SJ_NS1J_6fusion15FusionCallbacksIS1N_NS1U_17LinearCombinationISI_fSI_fLNS_15FloatRoundStyleE2EEES1O_S1T_JEEENS4_5SM1004TMEM4LOAD26SM100_TMEM_LOAD_32dp32b16xENS4_13SM90_TMA_LOADENS12_INS13_ILi1ELi4ELi3EEES16_NST_INS5_IJS17_S1Q_EEENS5_IJS1Q_SC_EEEEEEENS4_39AutoVectorizingCopyWithAssumedAlignmentILi128EEENS4_14SM90_TMA_STOREES29_S2B_S2B_EEEvvEEEEvNT_6ParamsE,"ax",@progbits
	.align	128
.text._ZN7cutlass13device_kernelINS_4gemm6kernel13GemmUniversalIN4cute5tupleIJiiiiEEENS1_10collective13CollectiveMmaINS1_35MainloopSm100TmaUmmaWarpSpecializedILi4ELi2ELi4ENS5_IJNS4_1CILi2EEESB_NSA_ILi1EEEEEEEENS5_IJNSA_ILi128EEESF_NSA_ILi64EEEEEENS_6half_tENS5_IJlSC_lEEESI_NS5_IJSC_llEEENS4_8TiledMMAINS4_8MMA_AtomIJNS4_26SM100_MMA_F16BF16_2x1SM_SSISI_SI_fLi128ELi128ELNS4_4UMMA5MajorE0ELSP_1ELNSO_7ScaleInE0ELSQ_0EEEEEENS4_6LayoutINS5_IJSC_SC_SC_EEENS5_IJNSA_ILi0EEESV_SV_EEEEENS5_IJNS4_10UnderscoreESY_SY_EEEEENS4_28SM100_TMA_2SM_LOAD_MULTICASTENS4_14ComposedLayoutINS4_7SwizzleILi3ELi4ELi3EEENS4_18smem_ptr_flag_bitsILi16EEENST_INS5_IJNSA_ILi8EEESG_EEENS5_IJSG_SC_EEEEEEEvNS4_8identityENS4_18SM100_TMA_2SM_LOADENS12_IS14_S16_NST_INS5_IJSG_S17_EEENS5_IJSC_SG_EEEEEEEvS1C_EENS_8epilogue10collective18CollectiveEpilogueINS1J_23Sm100TmaWarpSpecializedILi4ELi2ELi16ELb1ELb0EEEJNS5_IJSG_SF_SG_EEENS5_IJNST_ISG_SC_EENST_INS5_IJNSA_ILi16EEESB_EEES1F_EEEEESI_SJ_SI_SJ_NS1J_6fusion15FusionCallbacksIS1N_NS1U_17LinearCombinationISI_fSI_fLNS_15FloatRoundStyleE2EEES1O_S1T_JEEENS4_5SM1004TMEM4LOAD26SM100_TMEM_LOAD_32dp32b16xENS4_13SM90_TMA_LOADENS12_INS13_ILi1ELi4ELi3EEES16_NST_INS5_IJS17_S1Q_EEENS5_IJS1Q_SC_EEEEEEENS4_39AutoVectorizingCopyWithAssumedAlignmentILi128EEENS4_14SM90_TMA_STOREES29_S2B_S2B_EEEvvEEEEvNT_6ParamsE:
        .type           _ZN7cutlass13device_kernelINS_4gemm6kernel13GemmUniversalIN4cute5tupleIJiiiiEEENS1_10collective13CollectiveMmaINS1_35MainloopSm100TmaUmmaWarpSpecializedILi4ELi2ELi4ENS5_IJNS4_1CILi2EEESB_NSA_ILi1EEEEEEEENS5_IJNSA_ILi128EEESF_NSA_ILi64EEEEEENS_6half_tENS5_IJlSC_lEEESI_NS5_IJSC_llEEENS4_8TiledMMAINS4_8MMA_AtomIJNS4_26SM100_MMA_F16BF16_2x1SM_SSISI_SI_fLi128ELi128ELNS4_4UMMA5MajorE0ELSP_1ELNSO_7ScaleInE0ELSQ_0EEEEEENS4_6LayoutINS5_IJSC_SC_SC_EEENS5_IJNSA_ILi0EEESV_SV_EEEEENS5_IJNS4_10UnderscoreESY_SY_EEEEENS4_28SM100_TMA_2SM_LOAD_MULTICASTENS4_14ComposedLayoutINS4_7SwizzleILi3ELi4ELi3EEENS4_18smem_ptr_flag_bitsILi16EEENST_INS5_IJNSA_ILi8EEESG_EEENS5_IJSG_SC_EEEEEEEvNS4_8identityENS4_18SM100_TMA_2SM_LOADENS12_IS14_S16_NST_INS5_IJSG_S17_EEENS5_IJSC_SG_EEEEEEEvS1C_EENS_8epilogue10collective18CollectiveEpilogueINS1J_23Sm100TmaWarpSpecializedILi4ELi2ELi16ELb1ELb0EEEJNS5_IJSG_SF_SG_EEENS5_IJNST_ISG_SC_EENST_INS5_IJNSA_ILi16EEESB_EEES1F_EEEEESI_SJ_SI_SJ_NS1J_6fusion15FusionCallbacksIS1N_NS1U_17LinearCombinationISI_fSI_fLNS_15FloatRoundStyleE2EEES1O_S1T_JEEENS4_5SM1004TMEM4LOAD26SM100_TMEM_LOAD_32dp32b16xENS4_13SM90_TMA_LOADENS12_INS13_ILi1ELi4ELi3EEES16_NST_INS5_IJS17_S1Q_EEENS5_IJS1Q_SC_EEEEEEENS4_39AutoVectorizingCopyWithAssumedAlignmentILi128EEENS4_14SM90_TMA_STOREES29_S2B_S2B_EEEvvEEEEvNT_6ParamsE,@function
        .size           _ZN7cutlass13device_kernelINS_4gemm6kernel13GemmUniversalIN4cute5tupleIJiiiiEEENS1_10collective13CollectiveMmaINS1_35MainloopSm100TmaUmmaWarpSpecializedILi4ELi2ELi4ENS5_IJNS4_1CILi2EEESB_NSA_ILi1EEEEEEEENS5_IJNSA_ILi128EEESF_NSA_ILi64EEEEEENS_6half_tENS5_IJlSC_lEEESI_NS5_IJSC_llEEENS4_8TiledMMAINS4_8MMA_AtomIJNS4_26SM100_MMA_F16BF16_2x1SM_SSISI_SI_fLi128ELi128ELNS4_4UMMA5MajorE0ELSP_1ELNSO_7ScaleInE0ELSQ_0EEEEEENS4_6LayoutINS5_IJSC_SC_SC_EEENS5_IJNSA_ILi0EEESV_SV_EEEEENS5_IJNS4_10UnderscoreESY_SY_EEEEENS4_28SM100_TMA_2SM_LOAD_MULTICASTENS4_14ComposedLayoutINS4_7SwizzleILi3ELi4ELi3EEENS4_18smem_ptr_flag_bitsILi16EEENST_INS5_IJNSA_ILi8EEESG_EEENS5_IJSG_SC_EEEEEEEvNS4_8identityENS4_18SM100_TMA_2SM_LOADENS12_IS14_S16_NST_INS5_IJSG_S17_EEENS5_IJSC_SG_EEEEEEEvS1C_EENS_8epilogue10collective18CollectiveEpilogueINS1J_23Sm100TmaWarpSpecializedILi4ELi2ELi16ELb1ELb0EEEJNS5_IJSG_SF_SG_EEENS5_IJNST_ISG_SC_EENST_INS5_IJNSA_ILi16EEESB_EEES1F_EEEEESI_SJ_SI_SJ_NS1J_6fusion15FusionCallbacksIS1N_NS1U_17LinearCombinationISI_fSI_fLNS_15FloatRoundStyleE2EEES1O_S1T_JEEENS4_5SM1004TMEM4LOAD26SM100_TMEM_LOAD_32dp32b16xENS4_13SM90_TMA_LOADENS12_INS13_ILi1ELi4ELi3EEES16_NST_INS5_IJS17_S1Q_EEENS5_IJS1Q_SC_EEEEEEENS4_39AutoVectorizingCopyWithAssumedAlignmentILi128EEENS4_14SM90_TMA_STOREES29_S2B_S2B_EEEvvEEEEvNT_6ParamsE,(.L_x_197 - _ZN7cutlass13device_kernelINS_4gemm6kernel13GemmUniversalIN4cute5tupleIJiiiiEEENS1_10collective13CollectiveMmaINS1_35MainloopSm100TmaUmmaWarpSpecializedILi4ELi2ELi4ENS5_IJNS4_1CILi2EEESB_NSA_ILi1EEEEEEEENS5_IJNSA_ILi128EEESF_NSA_ILi64EEEEEENS_6half_tENS5_IJlSC_lEEESI_NS5_IJSC_llEEENS4_8TiledMMAINS4_8MMA_AtomIJNS4_26SM100_MMA_F16BF16_2x1SM_SSISI_SI_fLi128ELi128ELNS4_4UMMA5MajorE0ELSP_1ELNSO_7ScaleInE0ELSQ_0EEEEEENS4_6LayoutINS5_IJSC_SC_SC_EEENS5_IJNSA_ILi0EEESV_SV_EEEEENS5_IJNS4_10UnderscoreESY_SY_EEEEENS4_28SM100_TMA_2SM_LOAD_MULTICASTENS4_14ComposedLayoutINS4_7SwizzleILi3ELi4ELi3EEENS4_18smem_ptr_flag_bitsILi16EEENST_INS5_IJNSA_ILi8EEESG_EEENS5_IJSG_SC_EEEEEEEvNS4_8identityENS4_18SM100_TMA_2SM_LOADENS12_IS14_S16_NST_INS5_IJSG_S17_EEENS5_IJSC_SG_EEEEEEEvS1C_EENS_8epilogue10collective18CollectiveEpilogueINS1J_23Sm100TmaWarpSpecializedILi4ELi2ELi16ELb1ELb0EEEJNS5_IJSG_SF_SG_EEENS5_IJNST_ISG_SC_EENST_INS5_IJNSA_ILi16EEESB_EEES1F_EEEEESI_SJ_SI_SJ_NS1J_6fusion15FusionCallbacksIS1N_NS1U_17LinearCombinationISI_fSI_fLNS_15FloatRoundStyleE2EEES1O_S1T_JEEENS4_5SM1004TMEM4LOAD26SM100_TMEM_LOAD_32dp32b16xENS4_13SM90_TMA_LOADENS12_INS13_ILi1ELi4ELi3EEES16_NST_INS5_IJS17_S1Q_EEENS5_IJS1Q_SC_EEEEEEENS4_39AutoVectorizingCopyWithAssumedAlignmentILi128EEENS4_14SM90_TMA_STOREES29_S2B_S2B_EEEvvEEEEvNT_6ParamsE)
        .other          _ZN7cutlass13device_kernelINS_4gemm6kernel13GemmUniversalIN4cute5tupleIJiiiiEEENS1_10collective13CollectiveMmaINS1_35MainloopSm100TmaUmmaWarpSpecializedILi4ELi2ELi4ENS5_IJNS4_1CILi2EEESB_NSA_ILi1EEEEEEEENS5_IJNSA_ILi128EEESF_NSA_ILi64EEEEEENS_6half_tENS5_IJlSC_lEEESI_NS5_IJSC_llEEENS4_8TiledMMAINS4_8MMA_AtomIJNS4_26SM100_MMA_F16BF16_2x1SM_SSISI_SI_fLi128ELi128ELNS4_4UMMA5MajorE0ELSP_1ELNSO_7ScaleInE0ELSQ_0EEEEEENS4_6LayoutINS5_IJSC_SC_SC_EEENS5_IJNSA_ILi0EEESV_SV_EEEEENS5_IJNS4_10UnderscoreESY_SY_EEEEENS4_28SM100_TMA_2SM_LOAD_MULTICASTENS4_14ComposedLayoutINS4_7SwizzleILi3ELi4ELi3EEENS4_18smem_ptr_flag_bitsILi16EEENST_INS5_IJNSA_ILi8EEESG_EEENS5_IJSG_SC_EEEEEEEvNS4_8identityENS4_18SM100_TMA_2SM_LOADENS12_IS14_S16_NST_INS5_IJSG_S17_EEENS5_IJSC_SG_EEEEEEEvS1C_EENS_8epilogue10collective18CollectiveEpilogueINS1J_23Sm100TmaWarpSpecializedILi4ELi2ELi16ELb1ELb0EEEJNS5_IJSG_SF_SG_EEENS5_IJNST_ISG_SC_EENST_INS5_IJNSA_ILi16EEESB_EEES1F_EEEEESI_SJ_SI_SJ_NS1J_6fusion15FusionCallbacksIS1N_NS1U_17LinearCombinationISI_fSI_fLNS_15FloatRoundStyleE2EEES1O_S1T_JEEENS4_5SM1004TMEM4LOAD26SM100_TMEM_LOAD_32dp32b16xENS4_13SM90_TMA_LOADENS12_INS13_ILi1ELi4ELi3EEES16_NST_INS5_IJS17_S1Q_EEENS5_IJS1Q_SC_EEEEEEENS4_39AutoVectorizingCopyWithAssumedAlignmentILi128EEENS4_14SM90_TMA_STOREES29_S2B_S2B_EEEvvEEEEvNT_6ParamsE,@"STO_CUDA_ENTRY STV_DEFAULT"
_ZN7cutlass13device_kernelINS_4gemm6kernel13GemmUniversalIN4cute5tupleIJiiiiEEENS1_10collective13CollectiveMmaINS1_35MainloopSm100TmaUmmaWarpSpecializedILi4ELi2ELi4ENS5_IJNS4_1CILi2EEESB_NSA_ILi1EEEEEEEENS5_IJNSA_ILi128EEESF_NSA_ILi64EEEEEENS_6half_tENS5_IJlSC_lEEESI_NS5_IJSC_llEEENS4_8TiledMMAINS4_8MMA_AtomIJNS4_26SM100_MMA_F16BF16_2x1SM_SSISI_SI_fLi128ELi128ELNS4_4UMMA5MajorE0ELSP_1ELNSO_7ScaleInE0ELSQ_0EEEEEENS4_6LayoutINS5_IJSC_SC_SC_EEENS5_IJNSA_ILi0EEESV_SV_EEEEENS5_IJNS4_10UnderscoreESY_SY_EEEEENS4_28SM100_TMA_2SM_LOAD_MULTICASTENS4_14ComposedLayoutINS4_7SwizzleILi3ELi4ELi3EEENS4_18smem_ptr_flag_bitsILi16EEENST_INS5_IJNSA_ILi8EEESG_EEENS5_IJSG_SC_EEEEEEEvNS4_8identityENS4_18SM100_TMA_2SM_LOADENS12_IS14_S16_NST_INS5_IJSG_S17_EEENS5_IJSC_SG_EEEEEEEvS1C_EENS_8epilogue10collective18CollectiveEpilogueINS1J_23Sm100TmaWarpSpecializedILi4ELi2ELi16ELb1ELb0EEEJNS5_IJSG_SF_SG_EEENS5_IJNST_ISG_SC_EENST_INS5_IJNSA_ILi16EEESB_EEES1F_EEEEESI_SJ_SI_SJ_NS1J_6fusion15FusionCallbacksIS1N_NS1U_17LinearCombinationISI_fSI_fLNS_15FloatRoundStyleE2EEES1O_S1T_JEEENS4_5SM1004TMEM4LOAD26SM100_TMEM_LOAD_32dp32b16xENS4_13SM90_TMA_LOADENS12_INS13_ILi1ELi4ELi3EEES16_NST_INS5_IJS17_S1Q_EEENS5_IJS1Q_SC_EEEEEEENS4_39AutoVectorizingCopyWithAssumedAlignmentILi128EEENS4_14SM90_TMA_STOREES29_S2B_S2B_EEEvvEEEEvNT_6ParamsE:
[----:B------:R-:W1:Y:S01]  /*0000*/  LDC R1, c[0x0][0x37c] ;  /* 0x0000df00ff017b82 */ /* 0x000e620000000800 */
[----:B------:R-:W2:Y:S01]  /*0010*/  S2R R60, SR_TID.X ;  /* 0x00000000003c7919 */ /* 0x000ea20000002100 */
[----:B------:R-:W3:Y:S06]  /*0020*/  LDCU.64 UR8, c[0x0][0x890] ;  /* 0x00011200ff0877ac */ /* 0x000eec0008000a00 */
[----:B------:R-:W4:Y:S01]  /*0030*/  S2UR UR47, SR_CgaCtaId ;  /* 0x00000000002f79c3 */ /* 0x000f220000008800 */
[----:B------:R-:W-:Y:S02]  /*0040*/  PRMT R46, RZ, 0x7610, R46 ;  /* 0x00007610ff2e7816 */ /* 0x000fe4000000002e */
[----:B------:R-:W-:Y:S01]  /*0050*/  ELECT P1, URZ, PT ;  /* 0x0000000000ff782f */ /* 0x000fe20003820000 */
[----:B---3--:R-:W-:-:S04]  /*0060*/  UISETP.NE.U32.AND UP0, UPT, UR8, URZ, UPT ;  /* 0x000000ff0800728c */ /* 0x008fc8000bf05070 */
[----:B------:R-:W-:Y:S02]  /*0070*/  UISETP.NE.AND.EX UP0, UPT, UR9, URZ, UPT, UP0 ;  /* 0x000000ff0900728c */ /* 0x000fe4000bf05300 */
[----:B----4-:R-:W-:Y:S02]  /*0080*/  ULOP3.LUT UR48, UR47, 0x1, URZ, 0xc0, !UPT ;  /* 0x000000012f307892 */ /* 0x010fe4000f8ec0ff */
[----:B------:R-:W-:Y:S01]  /*0090*/  ULOP3.LUT UR49, UR47, 0x1, URZ, 0x3c, !UPT ;  /* 0x000000012f317892 */ /* 0x000fe2000f8e3cff */
[----:B--2---:R-:W-:-:S05]  /*00a0*/  SHF.R.U32.HI R47, RZ, 0x5, R60 ;  /* 0x00000005ff2f7819 */ /* 0x004fca000001163c */
[----:B------:R-:W2:Y:S02]  /*00b0*/  SHFL.IDX PT, R0, R47, RZ, 0x1f ;  /* 0x00001fff2f007589 */ /* 0x000ea400000e0000 */
[----:B--2---:R-:W-:Y:S01]  /*00c0*/  R2UR UR25, R0 ;  /* 0x00000000001972ca */ /* 0x004fe200000e0000 */
[----:B-1----:R-:W-:-:S14]  /*00d0*/  BRA.U UP0, `(.L_x_0) ;  /* 0x0000000100307547 */ /* 0x002fdc000b800000 */
[----:B------:R-:W1:Y:S02]  /*00e0*/  LDCU.64 UR4, c[0x0][0x888] ;  /* 0x00011100ff0477ac */ /* 0x000e640008000a00 */
[----:B-1----:R-:W-:-:S04]  /*00f0*/  UISETP.NE.U32.AND UP0, UPT, UR4, URZ, UPT ;  /* 0x000000ff0400728c */ /* 0x002fc8000bf05070 */
[----:B------:R-:W-:-:S09]  /*0100*/  UISETP.NE.AND.EX UP0, UPT, UR5, URZ, UPT, UP0 ;  /* 0x000000ff0500728c */ /* 0x000fd2000bf05300 */
[----:B------:R-:W-:Y:S05]  /*0110*/  BRA.U !UP0, `(.L_x_1) ;  /* 0x0000000108147547 */ /* 0x000fea000b800000 */
[----:B------:R-:W1:Y:S01]  /*0120*/  LDC.64 R2, c[0x0][0x888] ;  /* 0x00022200ff027b82 */ /* 0x000e620000000a00 */
[----:B------:R-:W1:Y:S02]  /*0130*/  LDCU.64 UR4, c[0x0][0x358] ;  /* 0x00006b00ff0477ac */ /* 0x000e640008000a00 */
[----:B-1----:R1:W5:Y:S01]  /*0140*/  LDG.E R27, desc[UR4][R2.64] ;  /* 0x00000004021b7981 */ /* 0x002362000c1e1900 */
[----:B------:R-:W-:Y:S01]  /*0150*/  HFMA2 R46, -RZ, RZ, 0, 5.9604644775390625e-08 ;  /* 0x00000001ff2e7431 */ /* 0x000fe200000001ff */
[----:B------:R-:W-:Y:S05]  /*0160*/  BRA `(.L_x_0) ;  /* 0x00000000000c7947 */ /* 0x000fea0003800000 */
.L_x_1:
[----:B------:R-:W1:Y:S01]  /*0170*/  LDCU UR4, c[0x0][0x880] ;  /* 0x00011000ff0477ac */ /* 0x000e620008000800 */
[----:B------:R-:W-:Y:S01]  /*0180*/  HFMA2 R46, -RZ, RZ, 0, 5.9604644775390625e-08 ;  /* 0x00000001ff2e7431 */ /* 0x000fe200000001ff */
[----:B-1----:R-:W-:-:S07]  /*0190*/  MOV R27, UR4 ;  /* 0x00000004001b7c02 */ /* 0x002fce0008000f00 */
.L_x_0:
[----:B------:R-:W2:Y:S02]  /*01a0*/  LDCU.64 UR4, c[0x0][0x8b0] ;  /* 0x00011600ff0477ac */ /* 0x000ea40008000a00 */
[----:B--2---:R-:W-:-:S04]  /*01b0*/  UISETP.NE.U32.AND UP0, UPT, UR4, URZ, UPT ;  /* 0x000000ff0400728c */ /* 0x004fc8000bf05070 */
[----:B------:R-:W-:-:S09]  /*01c0*/  UISETP.NE.AND.EX UP0, UPT, UR5, URZ, UPT, UP0 ;  /* 0x000000ff0500728c */ /* 0x000fd2000bf05300 */
[----:B------:R-:W-:Y:S05]  /*01d0*/  BRA.U UP0, `(.L_x_2) ;  /* 0x0000000100287547 */ /* 0x000fea000b800000 */
[----:B------:R-:W2:Y:S02]  /*01e0*/  LDCU.64 UR4, c[0x0][0x8a8] ;  /* 0x00011500ff0477ac */ /* 0x000ea40008000a00 */
[----:B--2---:R-:W-:-:S04]  /*01f0*/  UISETP.NE.U32.AND UP0, UPT, UR4, URZ, UPT ;  /* 0x000000ff0400728c */ /* 0x004fc8000bf05070 */
[----:B------:R-:W-:-:S09]  /*0200*/  UISETP.NE.AND.EX UP0, UPT, UR5, URZ, UPT, UP0 ;  /* 0x000000ff0500728c */ /* 0x000fd2000bf05300 */
[----:B------:R-:W-:Y:S05]  /*0210*/  BRA.U !UP0, `(.L_x_3) ;  /* 0x0000000108107547 */ /* 0x000fea000b800000 */
[----:B------:R-:W2:Y:S01]  /*0220*/  LDC.64 R24, c[0x0][0x8a8] ;  /* 0x00022a00ff187b82 */ /* 0x000ea20000000a00 */
[----:B------:R-:W2:Y:S02]  /*0230*/  LDCU.64 UR4, c[0x0][0x358] ;  /* 0x00006b00ff0477ac */ /* 0x000ea40008000a00 */
[----:B--2---:R2:W5:Y:S01]  /*0240*/  LDG.E R24, desc[UR4][R24.64] ;  /* 0x0000000418187981 */ /* 0x004562000c1e1900 */
[----:B------:R-:W-:Y:S05]  /*0250*/  BRA `(.L_x_2) ;  /* 0x0000000000087947 */ /* 0x000fea0003800000 */
.L_x_3:
[----:B------:R-:W2:Y:S02]  /*0260*/  LDCU UR4, c[0x0][0x8a0] ;  /* 0x00011400ff0477ac */ /* 0x000ea40008000800 */
[----:B--2---:R-:W-:Y:S02]  /*0270*/  MOV R24, UR4 ;  /* 0x0000000400187c02 */ /* 0x004fe40008000f00 */
.L_x_2:
[----:B------:R-:W-:Y:S01]  /*0280*/  IMAD.U32 R0, RZ, RZ, UR25 ;  /* 0x00000019ff007e24 */ /* 0x000fe2000f8e00ff */
[----:B------:R-:W-:Y:S04]  /*0290*/  BSSY.RECONVERGENT B0, `(.L_x_4) ;  /* 0x000000c000007945 */ /* 0x000fe80003800200 */
[C---:B------:R-:W-:Y:S02]  /*02a0*/  ISETP.NE.OR P2, PT, R0.reuse, 0x1, !P1 ;  /* 0x000000010000780c */ /* 0x040fe40004f45670 */
[----:B------:R-:W-:-:S11]  /*02b0*/  ISETP.NE.OR P0, PT, R0, 0x3, !P1 ;  /* 0x000000030000780c */ /* 0x000fd60004f05670 */
[----:B------:R-:W-:Y:S05]  /*02c0*/  @P2 BRA `(.L_x_5) ;  /* 0x0000000000202947 */ /* 0x000fea0003800000 */
[----:B------:R-:W3:Y:S02]  /*02d0*/  LDCU.64 UR4, c[0x0][0x348] ;  /* 0x00006900ff0477ac */ /* 0x000ee40008000a00 */
[----:B---3--:R-:W-:Y:S02]  /*02e0*/  UIADD3 UR6, UP1, UPT, UR4, 0x80, URZ ;  /* 0x0000008004067890 */ /* 0x008fe4000ff3e0ff */
[----:B------:R-:W-:Y:S02]  /*02f0*/  UIADD3 UR4, UP0, UPT, UR4, 0x180, URZ ;  /* 0x0000018004047890 */ /* 0x000fe4000ff1e0ff */
[----:B------:R-:W-:Y:S02]  /*0300*/  UIADD3.X UR7, UPT, UPT, URZ, UR5, URZ, UP1, !UPT ;  /* 0x00000005ff077290 */ /* 0x000fe40008ffe4ff */
[----:B------:R-:W-:-:S07]  /*0310*/  UIADD3.X UR5, UPT, UPT, URZ, UR5, URZ, UP0, !UPT ;  /* 0x00000005ff057290 */ /* 0x000fce00087fe4ff */
[----:B------:R3:W-:Y:S02]  /*0320*/  UTMACCTL.PF [UR6] ;  /* 0x00000000060079b9 */ /* 0x0007e40008040000 */
[----:B------:R3:W-:Y:S02]  /*0330*/  UTMACCTL.PF [UR4] ;  /* 0x00000000040079b9 */ /* 0x0007e40008040000 */
[----:B---3--:R-:W-:Y:S01]  /*0340*/  NOP ;  /* 0x0000000000007918 */ /* 0x008fe20000000000 */
.L_x_5:
[----:B------:R-:W-:Y:S05]  /*0350*/  BSYNC.RECONVERGENT B0 ;  /* 0x0000000000007941 */ /* 0x000fea0003800200 */
.L_x_4:
[----:B------:R-:W-:Y:S04]  /*0360*/  BSSY.RECONVERGENT B0, `(.L_x_6) ;  /* 0x000000a000007945 */ /* 0x000fe80003800200 */
        /* <DEDUP_REMOVED lines=9> */
.L_x_7:
[----:B------:R-:W-:Y:S05]  /*0400*/  BSYNC.RECONVERGENT B0 ;  /* 0x0000000000007941 */ /* 0x000fea0003800200 */
.L_x_6:
[----:B------:R-:W3:Y:S01]  /*0410*/  LDCU.64 UR4, c[0x0][0x888] ;  /* 0x00011100ff0477ac */ /* 0x000ee20008000a00 */
[----:B------:R-:W-:Y:S02]  /*0420*/  UISETP.EQ.U32.AND UP1, UPT, UR8, URZ, UPT ;  /* 0x000000ff0800728c */ /* 0x000fe4000bf22070 */
[----:B------:R-:W-:Y:S02]  /*0430*/  UPLOP3.LUT UP3, UPT, UPT, UPT, UPT, 0x80, 0x8 ;  /* 0x000000000008789c */ /* 0x000fe40003f6f070 */
[----:B---3--:R-:W-:-:S04]  /*0440*/  UISETP.NE.U32.AND UP0, UPT, UR4, URZ, UPT ;  /* 0x000000ff0400728c */ /* 0x008fc8000bf05070 */
[----:B------:R-:W-:-:S04]  /*0450*/  UISETP.NE.AND.EX UP0, UPT, UR5, URZ, UPT, UP0 ;  /* 0x000000ff0500728c */ /* 0x000fc8000bf05300 */
[----:B------:R-:W-:-:S04]  /*0460*/  UISETP.EQ.OR.EX UP2, UPT, UR9, URZ, !UP0, UP1 ;  /* 0x000000ff0900728c */ /* 0x000fc8000c742710 */
[----:B------:R-:W-:-:S06]  /*0470*/  UP2UR UR4, UPR, URZ, 0x4 ;  /* 0x00000004ff047883 */ /* 0x000fcc0008000000 */
[----:B------:R-:W-:Y:S01]  /*0480*/  MOV R51, UR4 ;  /* 0x0000000400337c02 */ /* 0x000fe20008000f00 */
[----:B------:R-:W-:Y:S06]  /*0490*/  BRA.U !UP2, `(.L_x_8) ;  /* 0x000000010a207547 */ /* 0x000fec000b800000 */
[----:B------:R-:W-:Y:S01]  /*04a0*/  UISETP.NE.U32.AND UP1, UPT, UR8, URZ, UPT ;  /* 0x000000ff0800728c */ /* 0x000fe2000bf25070 */
[----:B-----5:R-:W-:Y:S01]  /*04b0*/  FSETP.NEU.AND P0, PT, R27, RZ, PT ;  /* 0x000000ff1b00720b */ /* 0x020fe20003f0d000 */
[----:B------:R-:W-:Y:S02]  /*04c0*/  USEL UR4, URZ, 0xffffffff, UP0 ;  /* 0xffffffffff047887 */ /* 0x000fe40008000000 */
[----:B------:R-:W-:-:S10]  /*04d0*/  UISETP.NE.AND.EX UP1, UPT, UR9, URZ, UPT, UP1 ;  /* 0x000000ff0900728c */ /* 0x000fd4000bf25310 */
[----:B------:R-:W-:Y:S01]  /*04e0*/  VOTEU.ANY UP0, P0 ;  /* 0x0000000000ff7886 */ /* 0x000fe20000000100 */
[----:B------:R-:W-:-:S04]  /*04f0*/  @!UP1 USEL UR4, URZ, 0xffffffff, UP0 ;  /* 0xffffffffff049887 */ /* 0x000fc80008000000 */
[----:B------:R-:W-:-:S04]  /*0500*/  ULOP3.LUT UR4, UR4, 0x1, URZ, 0xc0, !UPT ;  /* 0x0000000104047892 */ /* 0x000fc8000f8ec0ff */
[----:B------:R-:W-:-:S11]  /*0510*/  UISETP.NE.U32.AND UP3, UPT, UR4, 0x1, UPT ;  /* 0x000000010400788c */ /* 0x000fd6000bf65070 */
.L_x_8:
[----:B------:R-:W3:Y:S01]  /*0520*/  SHFL.IDX PT, R0, R47, RZ, 0x1f ;  /* 0x00001fff2f007589 */ /* 0x000ee200000e0000 */
[----:B------:R-:W-:-:S04]  /*0530*/  UISETP.NE.AND UP0, UPT, UR25, 0x2, UPT ;  /* 0x000000021900788c */ /* 0x000fc8000bf05270 */
[----:B------:R-:W-:Y:S02]  /*0540*/  UISETP.EQ.AND UP1, UPT, UR48, URZ, !UP0 ;  /* 0x000000ff3000728c */ /* 0x000fe4000c722270 */
[----:B------:R-:W-:-:S04]  /*0550*/  USEL UR46, URZ, 0x1, UP0 ;  /* 0x00000001ff2e7887 */ /* 0x000fc80008000000 */
[----:B------:R-:W-:Y:S02]  /*0560*/  PLOP3.LUT P3, PT, P1, PT, UP1, 0x80, 0x8 ;  /* 0x000000000008781c */ /* 0x000fe40000f6f018 */
[----:B---3--:R-:W-:-:S13]  /*0570*/  ISETP.NE.AND P0, PT, R0, RZ, PT ;  /* 0x000000ff0000720c */ /* 0x008fda0003f05270 */
[----:B------:R-:W-:Y:S05]  /*0580*/  @P0 BRA `(.L_x_9) ;  /* 0x0000000000540947 */ /* 0x000fea0003800000 */
[----:B------:R-:W-:Y:S01]  /*0590*/  UMOV UR4, 0x400 ;  /* 0x0000040000047882 */ /* 0x000fe20000000000 */
[----:B------:R-:W-:Y:S01]  /*05a0*/  UMOV UR8, 0x1 ;  /* 0x0000000100087882 */ /* 0x000fe20000000000 */
[----:B------:R-:W-:Y:S01]  /*05b0*/  UMOV UR6, 0x2 ;  /* 0x0000000200067882 */ /* 0x000fe20000000000 */
[----:B------:R-:W-:Y:S02]  /*05c0*/  ULEA UR4, UR47, UR4, 0x18 ;  /* 0x000000042f047291 */ /* 0x000fe4000f8ec0ff */
[----:B------:R-:W-:-:S04]  /*05d0*/  UIADD3 UR8, UPT, UPT, -UR8, 0x100000, URZ ;  /* 0x0010000008087890 */ /* 0x000fc8000fffe1ff */
[----:B------:R-:W-:Y:S02]  /*05e0*/  USHF.L.U32 UR9, UR8, 0xb, URZ ;  /* 0x0000000b08097899 */ /* 0x000fe400080006ff */
[----:B------:R-:W-:Y:S02]  /*05f0*/  USHF.L.U32 UR8, UR8, 0x1, URZ ;  /* 0x0000000108087899 */ /* 0x000fe400080006ff */
[----:B------:R-:W-:-:S04]  /*0600*/  UIADD3 UR6, UPT, UPT, -UR6, 0x100000, URZ ;  /* 0x0010000006067890 */ /* 0x000fc8000fffe1ff */
[----:B------:R-:W-:Y:S02]  /*0610*/  USHF.L.U32 UR7, UR6, 0xb, URZ ;  /* 0x0000000b06077899 */ /* 0x000fe400080006ff */
[----:B------:R-:W-:Y:S01]  /*0620*/  USHF.L.U32 UR6, UR6, 0x1, URZ ;  /* 0x0000000106067899 */ /* 0x000fe200080006ff */
[----:B------:R-:W-:Y:S01]  /*0630*/  ELECT P0, URZ, PT ;  /* 0x0000000000ff782f */ /* 0x000fe20003800000 */
[----:B------:R-:W3:Y:S02]  /*0640*/  FENCE.VIEW.ASYNC.S ;  /* 0x00000000000073c6 */ /* 0x000ee40000000000 */
[----:B---3--:R3:W4:Y:S08]  /*0650*/  SYNCS.EXCH.64 URZ, [UR4], UR8 ;  /* 0x0000000804ff75b2 */ /* 0x0087300008000100 */
[----:B------:R3:W1:Y:S01]  /*0660*/  SYNCS.EXCH.64 URZ, [UR4+0x20], UR6 ;  /* 0x0000200604ff75b2 */ /* 0x0006620008000100 */
[----:B------:R3:W1:Y:S01]  /*0670*/  SYNCS.EXCH.64 URZ, [UR4+0x8], UR8 ;  /* 0x0000080804ff75b2 */ /* 0x0006620008000100 */
[----:B------:R3:W1:Y:S01]  /*0680*/  SYNCS.EXCH.64 URZ, [UR4+0x28], UR6 ;  /* 0x0000280604ff75b2 */ /* 0x0006620008000100 */
[----:B------:R3:W1:Y:S01]  /*0690*/  SYNCS.EXCH.64 URZ, [UR4+0x10], UR8 ;  /* 0x0000100804ff75b2 */ /* 0x0006620008000100 */
[----:B------:R3:W1:Y:S01]  /*06a0*/  SYNCS.EXCH.64 URZ, [UR4+0x30], UR6 ;  /* 0x0000300604ff75b2 */ /* 0x0006620008000100 */
[----:B------:R3:W1:Y:S01]  /*06b0*/  SYNCS.EXCH.64 URZ, [UR4+0x18], UR8 ;  /* 0x0000180804ff75b2 */ /* 0x0006620008000100 */
[----:B------:R3:W1:Y:S01]  /*06c0*/  SYNCS.EXCH.64 URZ, [UR4+0x38], UR6 ;  /* 0x0000380604ff75b2 */ /* 0x0006620008000100 */
[----:B------:R-:W-:Y:S01]  /*06d0*/  NOP ;  /* 0x0000000000007918 */ /* 0x000fe20000000000 */
.L_x_9:
[----:B------:R-:W2:Y:S01]  /*06e0*/  SHFL.IDX PT, R0, R47, RZ, 0x1f ;  /* 0x00001fff2f007589 */ /* 0x000ea200000e0000 */
[----:B------:R-:W-:Y:S01]  /*06f0*/  NOP ;  /* 0x0000000000007918 */ /* 0x000fe20000000000 */
[----:B--2---:R-:W-:-:S13]  /*0700*/  ISETP.NE.AND P0, PT, R0, 0x1, PT ;  /* 0x000000010000780c */ /* 0x004fda0003f05270 */
[----:B------:R-:W-:Y:S05]  /*0710*/  @P0 BRA `(.L_x_10) ;  /* 0x0000000000540947 */ /* 0x000fea0003800000 */
[----:B---3--:R-:W-:Y:S01]  /*0720*/  UMOV UR4, 0x400 ;  /* 0x0000040000047882 */ /* 0x008fe20000000000 */
        /* <DEDUP_REMOVED lines=10> */
[----:B------:R-:W2:Y:S02]  /*07d0*/  FENCE.VIEW.ASYNC.S ;  /* 0x00000000000073c6 */ /* 0x000ea40000000000 */
[----:B--2---:R2:W3:Y:S08]  /*07e0*/  SYNCS.EXCH.64 URZ, [UR4+0x40], UR8 ;  /* 0x0000400804ff75b2 */ /* 0x0044f00008000100 */
        /* <DEDUP_REMOVED lines=8> */
.L_x_10:
[----:B------:R-:W4:Y:S01]  /*0870*/  SHFL.IDX PT, R0, R47, RZ, 0x1f ;  /* 0x00001fff2f007589 */ /* 0x000f2200000e0000 */
[----:B------:R-:W-:Y:S01]  /*0880*/  NOP ;  /* 0x0000000000007918 */ /* 0x000fe20000000000 */
[----:B----4-:R-:W-:-:S13]  /*0890*/  ISETP.NE.AND P0, PT, R0, 0x3, PT ;  /* 0x000000030000780c */ /* 0x010fda0003f05270 */
[----:B------:R-:W-:Y:S05]  /*08a0*/  @P0 BRA `(.L_x_11) ;  /* 0x00000000002c0947 */ /* 0x000fea0003800000 */
[----:B--23--:R-:W-:Y:S01]  /*08b0*/  UMOV UR6, 0x400 ;  /* 0x0000040000067882 */ /* 0x00cfe20000000000 */
[----:B------:R-:W-:Y:S01]  /*08c0*/  UMOV UR4, 0x20 ;  /* 0x0000002000047882 */ /* 0x000fe20000000000 */
[----:B------:R-:W-:Y:S02]  /*08d0*/  ULEA UR6, UR47, UR6, 0x18 ;  /* 0x000000062f067291 */ /* 0x000fe4000f8ec0ff */
[----:B------:R-:W-:-:S04]  /*08e0*/  UIADD3 UR4, UPT, UPT, -UR4, 0x100000, URZ ;  /* 0x0010000004047890 */ /* 0x000fc8000fffe1ff */
[----:B------:R-:W-:Y:S02]  /*08f0*/  USHF.L.U32 UR5, UR4, 0xb, URZ ;  /* 0x0000000b04057899 */ /* 0x000fe400080006ff */
[----:B------:R-:W-:Y:S01]  /*0900*/  USHF.L.U32 UR4, UR4, 0x1, URZ ;  /* 0x0000000104047899 */ /* 0x000fe200080006ff */
[----:B------:R-:W-:Y:S01]  /*0910*/  ELECT P0, URZ, PT ;  /* 0x0000000000ff782f */ /* 0x000fe20003800000 */
[----:B------:R-:W2:Y:S10]  /*0920*/  FENCE.VIEW.ASYNC.S ;  /* 0x00000000000073c6 */ /* 0x000eb40000000000 */
[----:B--2---:R4:W2:Y:S01]  /*0930*/  SYNCS.EXCH.64 URZ, [UR6+0x80], UR4 ;  /* 0x0000800406ff75b2 */ /* 0x0048a20008000100 */
[----:B------:R4:W3:Y:S02]  /*0940*/  SYNCS.EXCH.64 URZ, [UR6+0x88], UR4 ;  /* 0x0000880406ff75b2 */ /* 0x0008e40008000100 */
[----:B----4-:R-:W-:Y:S01]  /*0950*/  NOP ;  /* 0x0000000000007918 */ /* 0x010fe20000000000 */
.L_x_11:
[----:B------:R-:W4:Y:S01]  /*0960*/  SHFL.IDX PT, R0, R47, RZ, 0x1f ;  /* 0x00001fff2f007589 */ /* 0x000f2200000e0000 */
[----:B------:R-:W-:Y:S01]  /*0970*/  NOP ;  /* 0x0000000000007918 */ /* 0x000fe20000000000 */
[----:B----4-:R-:W-:-:S13]  /*0980*/  ISETP.NE.AND P0, PT, R0, 0x4, PT ;  /* 0x000000040000780c */ /* 0x010fda0003f05270 */
[----:B------:R-:W-:Y:S05]  /*0990*/  @P0 BRA `(.L_x_12) ;  /* 0x0000000000480947 */ /* 0x000fea0003800000 */
[----:B--23--:R-:W-:Y:S01]  /*09a0*/  UMOV UR4, 0x3a0 ;  /* 0x000003a000047882 */ /* 0x00cfe20000000000 */
[----:B------:R-:W-:Y:S01]  /*09b0*/  UMOV UR6, 0x400 ;  /* 0x0000040000067882 */ /* 0x000fe20000000000 */
[----:B------:R-:W-:Y:S01]  /*09c0*/  USEL UR4, UR4, 0x320, UP3 ;  /* 0x0000032004047887 */ /* 0x000fe20009800000 */
        /* <DEDUP_REMOVED lines=10> */
[----:B--2---:R4:W2:Y:S08]  /*0a70*/  SYNCS.EXCH.64 URZ, [UR6+0x90], UR8 ;  /* 0x0000900806ff75b2 */ /* 0x0048b00008000100 */
[----:B------:R4:W3:Y:S01]  /*0a80*/  SYNCS.EXCH.64 URZ, [UR6+0xa0], UR4 ;  /* 0x0000a00406ff75b2 */ /* 0x0008e20008000100 */
[----:B------:R4:W1:Y:S01]  /*0a90*/  SYNCS.EXCH.64 URZ, [UR6+0x98], UR8 ;  /* 0x0000980806ff75b2 */ /* 0x0008620008000100 */
[----:B------:R4:W1:Y:S02]  /*0aa0*/  SYNCS.EXCH.64 URZ, [UR6+0xa8], UR4 ;  /* 0x0000a80406ff75b2 */ /* 0x0008640008000100 */
[----:B----4-:R-:W-:Y:S01]  /*0ab0*/  NOP ;  /* 0x0000000000007918 */ /* 0x010fe20000000000 */
.L_x_12:
[----:B------:R-:W4:Y:S01]  /*0ac0*/  SHFL.IDX PT, R0, R47, RZ, 0x1f ;  /* 0x00001fff2f007589 */ /* 0x000f2200000e0000 */
[----:B------:R-:W-:Y:S01]  /*0ad0*/  NOP ;  /* 0x0000000000007918 */ /* 0x000fe20000000000 */
[----:B----4-:R-:W-:-:S13]  /*0ae0*/  ISETP.NE.AND P0, PT, R0, 0x5, PT ;  /* 0x000000050000780c */ /* 0x010fda0003f05270 */
[----:B------:R-:W-:Y:S05]  /*0af0*/  @P0 BRA `(.L_x_13) ;  /* 0x0000000000540947 */ /* 0x000fea0003800000 */
[----:B--23--:R-:W-:Y:S01]  /*0b00*/  UMOV UR4, 0x400 ;  /* 0x0000040000047882 */ /* 0x00cfe20000000000 */
        /* <DEDUP_REMOVED lines=14> */
[----:B------:R4:W1:Y:S01]  /*0bf0*/  SYNCS.EXCH.64 URZ, [UR4+0xd8], UR8 ;  /* 0x0000d80804ff75b2 */ /* 0x0008620008000100 */
[----:B------:R4:W1:Y:S01]  /*0c00*/  SYNCS.EXCH.64 URZ, [UR4+0xc0], UR6 ;  /* 0x0000c00604ff75b2 */ /* 0x0008620008000100 */
[----:B------:R4:W1:Y:S01]  /*0c10*/  SYNCS.EXCH.64 URZ, [UR4+0xe0], UR8 ;  /* 0x0000e00804ff75b2 */ /* 0x0008620008000100 */
[----:B------:R4:W1:Y:S01]  /*0c20*/  SYNCS.EXCH.64 URZ, [UR4+0xc8], UR6 ;  /* 0x0000c80604ff75b2 */ /* 0x0008620008000100 */
[----:B------:R4:W1:Y:S02]  /*0c30*/  SYNCS.EXCH.64 URZ, [UR4+0xe8], UR8 ;  /* 0x0000e80804ff75b2 */ /* 0x0008640008000100 */
[----:B----4-:R-:W-:Y:S01]  /*0c40*/  NOP ;  /* 0x0000000000007918 */ /* 0x010fe20000000000 */
.L_x_13:
[----:B------:R-:W4:Y:S01]  /*0c50*/  SHFL.IDX PT, R0, R47, RZ, 0x1f ;  /* 0x00001fff2f007589 */ /* 0x000f2200000e0000 */
[----:B------:R-:W-:Y:S01]  /*0c60*/  ISETP.NE.OR P1, PT, RZ, UR25, !P1 ;  /* 0x00000019ff007c0c */ /* 0x000fe2000cf25670 */
        /* <DEDUP_REMOVED lines=12> */
[----:B------:R4:W3:Y:S01]  /*0d30*/  SYNCS.EXCH.64 URZ, [UR4+0x100], UR6 ;  /* 0x0001000604ff75b2 */ /* 0x0008e20008000100 */
[----:B------:R4:W1:Y:S01]  /*0d40*/  SYNCS.EXCH.64 URZ, [UR4+0xf8], UR6 ;  /* 0x0000f80604ff75b2 */ /* 0x0008620008000100 */
[----:B------:R4:W1:Y:S02]  /*0d50*/  SYNCS.EXCH.64 URZ, [UR4+0x108], UR6 ;  /* 0x0001080604ff75b2 */ /* 0x0008640008000100 */
[----:B----4-:R-:W-:Y:S01]  /*0d60*/  NOP ;  /* 0x0000000000007918 */ /* 0x010fe20000000000 */
.L_x_14:
[----:B------:R-:W-:Y:S01]  /*0d70*/  VOTEU.ALL UP0, P1 ;  /* 0x0000000000ff7886 */ /* 0x000fe20000800000 */
[----:B--23--:R-:W-:Y:S01]  /*0d80*/  UMOV UR4, 0x20 ;  /* 0x0000002000047882 */ /* 0x00cfe20000000000 */
[----:B------:R-:W2:Y:S01]  /*0d90*/  LDCU UR7, c[0x0][0x36c] ;  /* 0x00006d80ff0777ac */ /* 0x000ea20008000800 */
[----:B------:R-:W-:Y:S01]  /*0da0*/  NOP ;  /* 0x0000000000007918 */ /* 0x000fe20000000000 */
[----:B------:R-:W-:Y:S01]  /*0db0*/  LOP3.LUT R0, R60, 0x1f, RZ, 0xc0, !PT ;  /* 0x0000001f3c007812 */ /* 0x000fe200078ec0ff */
[----:B------:R-:W-:Y:S01]  /*0dc0*/  @!UP0 UMOV UR6, 0x400 ;  /* 0x0000040000068882 */ /* 0x000fe20000000000 */
[----:B------:R-:W-:-:S04]  /*0dd0*/  @!UP0 UIADD3 UR4, UPT, UPT, -UR4, 0x100000, URZ ;  /* 0x0010000004048890 */ /* 0x000fc8000fffe1ff */
[----:B------:R-:W-:Y:S02]  /*0de0*/  @!UP0 USHF.L.U32 UR5, UR4, 0xb, URZ ;  /* 0x0000000b04058899 */ /* 0x000fe400080006ff */
[----:B------:R-:W-:Y:S02]  /*0df0*/  @!UP0 USHF.L.U32 UR4, UR4, 0x1, URZ ;  /* 0x0000000104048899 */ /* 0x000fe400080006ff */
[----:B------:R-:W-:Y:S01]  /*0e00*/  @!UP0 ULEA UR6, UR47, UR6, 0x18 ;  /* 0x000000062f068291 */ /* 0x000fe2000f8ec0ff */
[----:B------:R-:W-:Y:S01]  /*0e10*/  VOTEU.ALL UP0, P1 ;  /* 0x0000000000ff7886 */ /* 0x000fe20000800000 */
[----:B------:R-:W-:Y:S02]  /*0e20*/  UISETP.NE.AND UP4, UPT, UR25, URZ, UPT ;  /* 0x000000ff1900728c */ /* 0x000fe4000bf85270 */
[----:B--2---:R-:W-:Y:S01]  /*0e30*/  UISETP.EQ.U32.AND UP5, UPT, UR7, 0x1, UPT ;  /* 0x000000010700788c */ /* 0x004fe2000bfa2070 */
[----:B------:R-:W2:Y:S07]  /*0e40*/  FENCE.VIEW.ASYNC.S ;  /* 0x00000000000073c6 */ /* 0x000eae0000000000 */
[----:B--2---:R2:W3:Y:S01]  /*0e50*/  @!UP0 SYNCS.EXCH.64 URZ, [UR6+0x110], UR4 ;  /* 0x0001100406ff85b2 */ /* 0x0044e20008000100 */
[----:B------:R-:W-:Y:S05]  /*0e60*/  BRA.U !UP5, `(.L_x_15) ;  /* 0x000000010d087547 */ /* 0x000fea000b800000 */
[----:B-1-3--:R-:W-:Y:S01]  /*0e70*/  UCGABAR_ARV ;  /* 0x00000000000079c7 */ /* 0x00afe20008000000 */
[----:B------:R-:W-:Y:S05]  /*0e80*/  BRA `(.L_x_16) ;  /* 0x0000000000047947 */ /* 0x000fea0003800000 */
.L_x_15:
[----:B-1-3--:R-:W-:Y:S01]  /*0e90*/  NOP ;  /* 0x0000000000007918 */ /* 0x00afe20000000000 */
.L_x_16:
[----:B------:R-:W1:Y:S01]  /*0ea0*/  S2UR UR20, SR_CTAID.X ;  /* 0x00000000001479c3 */ /* 0x000e620000002500 */
[----:B------:R-:W-:-:S05]  /*0eb0*/  CS2R.32 R50, SR_CgaSize ;  /* 0x0000000000327805 */ /* 0x000fca0000008a00 */
[----:B------:R-:W-:-:S05]  /*0ec0*/  IMAD R50, R50, -0xa0, RZ ;  /* 0xffffff6032327824 */ /* 0x000fca00078e02ff */
[----:B--2---:R-:W-:-:S14]  /*0ed0*/  R2UR UR5, R50 ;  /* 0x00000000320572ca */ /* 0x004fdc00000e0000 */
[----:B------:R-:W2:Y:S01]  /*0ee0*/  LDCU UR5, c[0x0][UR5+0x2b0] ;  /* 0x00005600050577ac */ /* 0x000ea20008000800 */
[----:B------:R-:W-:-:S05]  /*0ef0*/  CS2R.32 R50, SR_CgaSize ;  /* 0x0000000000327805 */ /* 0x000fca0000008a00 */
[----:B------:R-:W-:-:S05]  /*0f00*/  IMAD R50, R50, -0xa0, RZ ;  /* 0xffffff6032327824 */ /* 0x000fca00078e02ff */
[----:B------:R-:W-:-:S14]  /*0f10*/  R2UR UR4, R50 ;  /* 0x00000000320472ca */ /* 0x000fdc00000e0000 */
[----:B------:R-:W3:Y:S01]  /*0f20*/  LDCU UR4, c[0x0][UR4+0x2b4] ;  /* 0x00005680040477ac */ /* 0x000ee20008000800 */
[----:B------:R-:W4:Y:S01]  /*0f30*/  S2UR UR7, SR_CTAID.Y ;  /* 0x00000000000779c3 */ /* 0x000f220000002600 */
[----:B------:R-:W-:-:S05]  /*0f40*/  CS2R.32 R50, SR_CgaSize ;  /* 0x0000000000327805 */ /* 0x000fca0000008a00 */
[----:B------:R-:W-:-:S05]  /*0f50*/  IMAD R50, R50, -0xa0, RZ ;  /* 0xffffff6032327824 */ /* 0x000fca00078e02ff */
[----:B------:R-:W-:-:S14]  /*0f60*/  R2UR UR8, R50 ;  /* 0x00000000320872ca */ /* 0x000fdc00000e0000 */
[----:B------:R-:W3:Y:S01]  /*0f70*/  LDCU UR8, c[0x0][UR8+0x2a0] ;  /* 0x00005400080877ac */ /* 0x000ee20008000800 */
[----:B------:R-:W3:Y:S01]  /*0f80*/  LDCU UR21, c[0x0][0xb24] ;  /* 0x00016480ff1577ac */ /* 0x000ee20008000800 */
[----:B------:R-:W1:Y:S01]  /*0f90*/  S2UR UR36, SR_CTAID.Z ;  /* 0x00000000002479c3 */ /* 0x000e620000002700 */
[----:B------:R-:W-:-:S05]  /*0fa0*/  CS2R.32 R50, SR_CgaSize ;  /* 0x0000000000327805 */ /* 0x000fca0000008a00 */
[----:B------:R-:W-:-:S05]  /*0fb0*/  IMAD R50, R50, -0xa0, RZ ;  /* 0xffffff6032327824 */ /* 0x000fca00078e02ff */
[----:B------:R-:W-:-:S14]  /*0fc0*/  R2UR UR63, R50 ;  /* 0x00000000323f72ca */ /* 0x000fdc00000e0000 */
[----:B------:R-:W3:Y:S01]  /*0fd0*/  LDCU UR63, c[0x0][UR63+0x2a4] ;  /* 0x000054803f3f77ac */ /* 0x000ee20008000800 */
[----:B------:R-:W-:Y:S02]  /*0fe0*/  UISETP.GT.U32.AND UP0, UPT, UR48, 0xffff, UPT ;  /* 0x0000ffff3000788c */ /* 0x000fe4000bf04070 */
[----:B------:R-:W-:Y:S01]  /*0ff0*/  USHF.L.U32 UR27, UR47, 0xa, URZ ;  /* 0x0000000a2f1b7899 */ /* 0x000fe200080006ff */
[----:B-1----:R-:W-:Y:S01]  /*1000*/  I2FP.F32.U32 R3, UR20 ;  /* 0x0000001400037c45 */ /* 0x002fe20008201000 */
[----:B------:R-:W-:Y:S01]  /*1010*/  UMOV UR30, 0x5 ;  /* 0x00000005001e7882 */ /* 0x000fe20000000000 */
[----:B------:R-:W1:Y:S03]  /*1020*/  LDCU UR45, c[0x0][0xb24] ;  /* 0x00016480ff2d77ac */ /* 0x000e660008000800 */
[----:B--2---:R-:W-:Y:S01]  /*1030*/  FMUL R3, R3, UR5 ;  /* 0x0000000503037c20 */ /* 0x004fe20008400000 */
[----:B------:R-:W2:Y:S01]  /*1040*/  LDCU UR29, c[0x0][0xb30] ;  /* 0x00016600ff1d77ac */ /* 0x000ea20008000800 */
[----:B----4-:R-:W-:Y:S01]  /*1050*/  I2FP.F32.U32 R2, UR7 ;  /* 0x0000000700027c45 */ /* 0x010fe20008201000 */
[----:B------:R-:W-:-:S03]  /*1060*/  USHF.L.U32 UR44, UR20, 0x6, URZ ;  /* 0x00000006142c7899 */ /* 0x000fc600080006ff */
[----:B------:R-:W4:Y:S01]  /*1070*/  F2I.U32.TRUNC.NTZ R3, R3 ;  /* 0x0000000300037305 */ /* 0x000f22000020f000 */
[----:B------:R-:W-:Y:S01]  /*1080*/  USEL UR26, UR48, 0xffff, !UP0 ;  /* 0x0000ffff301a7887 */ /* 0x000fe2000c000000 */
[----:B---3--:R-:W-:Y:S01]  /*1090*/  FMUL R2, R2, UR4 ;  /* 0x0000000402027c20 */ /* 0x008fe20008400000 */
[----:B------:R-:W-:Y:S01]  /*10a0*/  UISETP.GE.AND UP2, UPT, UR21, 0x1, UPT ;  /* 0x000000011500788c */ /* 0x000fe2000bf46270 */
[----:B------:R-:W-:-:S04]  /*10b0*/  UMOV UR24, UR7 ;  /* 0x0000000700187c82 */ /* 0x000fc80008000000 */
[----:B------:R-:W3:Y:S01]  /*10c0*/  F2I.U32.TRUNC.NTZ R2, R2 ;  /* 0x0000000200027305 */ /* 0x000ee2000020f000 */
[----:B----4-:R-:W-:Y:S02]  /*10d0*/  R2UR UR4, R3 ;  /* 0x00000000030472ca */ /* 0x010fe400000e0000 */
[----:B------:R-:W-:Y:S02]  /*10e0*/  PRMT R3, RZ, 0x7610, R3 ;  /* 0x00007610ff037816 */ /* 0x000fe40000000003 */
[----:B---3--:R-:W-:Y:S02]  /*10f0*/  R2UR UR6, R2 ;  /* 0x00000000020672ca */ /* 0x008fe400000e0000 */
[----:B------:R-:W-:-:S07]  /*1100*/  PRMT R2, RZ, 0x7610, R2 ;  /* 0x00007610ff027816 */ /* 0x000fce0000000002 */
[----:B------:R-:W-:-:S04]  /*1110*/  UIADD3 UR5, UPT, UPT, -UR4, URZ, URZ ;  /* 0x000000ff04057290 */ /* 0x000fc8000fffe1ff */
[----:B------:R-:W-:Y:S02]  /*1120*/  UIMAD UR5, UR8, UR5, UR20 ;  /* 0x00000005080572a4 */ /* 0x000fe4000f8e0214 */
[----:B------:R-:W-:-:S04]  /*1130*/  UIADD3 UR4, UPT, UPT, -UR6, URZ, URZ ;  /* 0x000000ff06047290 */ /* 0x000fc8000fffe1ff */
[----:B------:R-:W-:Y:S01]  /*1140*/  IMAD.U32 R50, RZ, RZ, UR5 ;  /* 0x00000005ff327e24 */ /* 0x000fe2000f8e00ff */
[----:B------:R-:W-:Y:S01]  /*1150*/  UIMAD UR63, UR63, UR4, UR7 ;  /* 0x000000043f3f72a4 */ /* 0x000fe2000f8e0207 */
[----:B-12---:R-:W-:Y:S11]  /*1160*/  BRA.U UP4, `(.L_x_17) ;  /* 0x0000000104407547 */ /* 0x006ff6000b800000 */
[----:B------:R-:W-:-:S13]  /*1170*/  R2UR UR4, R50 ;  /* 0x00000000320472ca */ /* 0x000fda00000e0000 */
[----:B------:R-:W-:Y:S02]  /*1180*/  UISETP.GT.U32.AND UP0, UPT, UR4, 0x1, UPT ;  /* 0x000000010400788c */ /* 0x000fe4000bf04070 */
[----:B------:R-:W-:Y:S02]  /*1190*/  ULOP3.LUT UR4, UR4, 0xfffffffe, URZ, 0xc0, !UPT ;  /* 0xfffffffe04047892 */ /* 0x000fe4000f8ec0ff */
[----:B------:R-:W-:Y:S02]  /*11a0*/  UISETP.NE.AND UP1, UPT, UR63, URZ, UP0 ;  /* 0x000000ff3f00728c */ /* 0x000fe40008725270 */
[----:B------:R-:W-:Y:S02]  /*11b0*/  UISETP.NE.AND UP0, UPT, UR63, 0x1, UP0 ;  /* 0x000000013f00788c */ /* 0x000fe40008705270 */
[----:B------:R-:W-:Y:S02]  /*11c0*/  USEL UR7, URZ, 0x1, UP1 ;  /* 0x00000001ff077887 */ /* 0x000fe40008800000 */
[----:B------:R-:W-:-:S02]  /*11d0*/  USEL UR6, URZ, 0x4, UP0 ;  /* 0x00000004ff067887 */ /* 0x000fc40008000000 */
[----:B------:R-:W-:Y:S02]  /*11e0*/  USEL UR5, URZ, 0x2, UP1 ;  /* 0x00000002ff057887 */ /* 0x000fe40008800000 */
[----:B------:R-:W-:Y:S02]  /*11f0*/  ULEA UR4, UR63, UR4, 0x1 ;  /* 0x000000043f047291 */ /* 0x000fe4000f8e08ff */
[----:B------:R-:W-:Y:S02]  /*1200*/  USEL UR8, URZ, 0x8, UP0 ;  /* 0x00000008ff087887 */ /* 0x000fe40008000000 */
[----:B------:R-:W-:-:S03]  /*1210*/  UIADD3 UR5, UPT, UPT, UR5, UR6, UR7 ;  /* 0x0000000605057290 */ /* 0x000fc6000fffe007 */
[----:B------:R-:W-:Y:S01]  /*1220*/  UMOV UR6, 0x3 ;  /* 0x0000000300067882 */ /* 0x000fe20000000000 */
[----:B------:R-:W-:Y:S02]  /*1230*/  UIADD3 UR5, UPT, UPT, UR5, UR8, URZ ;  /* 0x0000000805057290 */ /* 0x000fe4000fffe0ff */
[----:B------:R-:W-:-:S04]  /*1240*/  USHF.L.U32 UR4, UR6, UR4, URZ ;  /* 0x0000000406047299 */ /* 0x000fc800080006ff */
[----:B------:R-:W-:Y:S02]  /*1250*/  MOV R3, UR5 ;  /* 0x0000000500037c02 */ /* 0x000fe40008000f00 */
[----:B------:R-:W-:Y:S02]  /*1260*/  IMAD.U32 R2, RZ, RZ, UR4 ;  /* 0x00000004ff027e24 */ /* 0x000fe4000f8e00ff */
.L_x_17:
[----:B------:R-:W-:Y:S05]  /*1270*/  BRA.U !UP2, `(.L_x_18) ;  /* 0x000000010ad47547 */ /* 0x000fea000b800000 */
[----:B------:R-:W1:Y:S01]  /*1280*/  LDCU.128 UR12, c[0x0][0xb10] ;  /* 0x00016200ff0c77ac */ /* 0x000e620008000c00 */
[----:B------:R-:W2:Y:S01]  /*1290*/  LDCU UR6, c[0x0][0x370] ;  /* 0x00006e00ff0677ac */ /* 0x000ea20008000800 */
[----:B------:R-:W3:Y:S01]  /*12a0*/  LDCU UR5, c[0x0][0x374] ;  /* 0x00006e80ff0577ac */ /* 0x000ee20008000800 */
[----:B------:R-:W4:Y:S01]  /*12b0*/  LDCU UR28, c[0x0][0xb0c] ;  /* 0x00016180ff1c77ac */ /* 0x000f220008000800 */
[----:B------:R-:W4:Y:S01]  /*12c0*/  LDCU UR4, c[0x0][0xb20] ;  /* 0x00016400ff0477ac */ /* 0x000f220008000800 */
[----:B------:R-:W4:Y:S01]  /*12d0*/  LDCU.64 UR8, c[0x0][0xb28] ;  /* 0x00016500ff0877ac */ /* 0x000f220008000a00 */
[----:B-1----:R-:W-:Y:S02]  /*12e0*/  UISETP.NE.AND UP0, UPT, UR14, 0x1, UPT ;  /* 0x000000010e00788c */ /* 0x002fe4000bf05270 */
[----:B---3--:R-:W-:Y:S02]  /*12f0*/  UIMAD.WIDE.U32 UR10, UR5, UR15, URZ ;  /* 0x0000000f050a72a5 */ /* 0x008fe4000f8e00ff */
[----:B--2---:R-:W-:-:S02]  /*1300*/  UIMAD.WIDE.U32 UR18, UR6, UR12, URZ ;  /* 0x0000000c061272a5 */ /* 0x004fc4000f8e00ff */
[----:B----4-:R-:W-:Y:S02]  /*1310*/  UISETP.NE.AND UP1, UPT, UR28, 0x1, UPT ;  /* 0x000000011c00788c */ /* 0x010fe4000bf25270 */
[----:B------:R-:W-:Y:S01]  /*1320*/  UISETP.NE.AND UP2, UPT, UR21, 0x1, UPT ;  /* 0x000000011500788c */ /* 0x000fe2000bf45270 */
[----:B------:R-:W-:Y:S02]  /*1330*/  UMOV UR10, UR11 ;  /* 0x0000000b000a7c82 */ /* 0x000fe40008000000 */
[----:B------:R-:W-:Y:S01]  /*1340*/  UMOV UR18, UR19 ;  /* 0x0000001300127c82 */ /* 0x000fe20008000000 */
[----:B------:R-:W-:Y:S02]  /*1350*/  @UP0 USHF.R.U32.HI UR5, URZ, UR4, UR10 ;  /* 0x00000004ff050299 */ /* 0x000fe4000801160a */
[----:B------:R-:W-:Y:S02]  /*1360*/  UIMAD.WIDE.U32 UR22, UR24, UR15, URZ ;  /* 0x0000000f181672a5 */ /* 0x000fe4000f8e00ff */
[----:B------:R-:W-:-:S02]  /*1370*/  UIMAD.WIDE.U32 UR10, UR5, UR8, URZ ;  /* 0x00000008050a72a5 */ /* 0x000fc4000f8e00ff */
[----:B------:R-:W-:Y:S02]  /*1380*/  @UP1 USHF.R.U32.HI UR6, URZ, UR13, UR18 ;  /* 0x0000000dff061299 */ /* 0x000fe40008011612 */
[----:B------:R-:W-:Y:S02]  /*1390*/  UIMAD.WIDE.U32 UR16, UR20, UR12, URZ ;  /* 0x0000000c141072a5 */ /* 0x000fe4000f8e00ff */
[----:B------:R-:W-:Y:S01]  /*13a0*/  UIMAD.WIDE.U32 UR18, UR6, UR8, URZ ;  /* 0x00000008061272a5 */ /* 0x000fe2000f8e00ff */
[----:B------:R-:W-:Y:S01]  /*13b0*/  UMOV UR22, UR23 ;  /* 0x0000001700167c82 */ /* 0x000fe20008000000 */
[----:B------:R-:W-:Y:S01]  /*13c0*/  UMOV UR10, UR11 ;  /* 0x0000000b000a7c82 */ /* 0x000fe20008000000 */
[----:B------:R-:W-:Y:S02]  /*13d0*/  USHF.R.U32.HI UR22, URZ, UR4, UR22 ;  /* 0x00000004ff167299 */ /* 0x000fe40008011616 */
[----:B------:R-:W-:Y:S02]  /*13e0*/  @UP2 USHF.R.U32.HI UR5, URZ, UR9, UR10 ;  /* 0x00000009ff052299 */ /* 0x000fe4000801160a */
[----:B------:R-:W-:Y:S01]  /*13f0*/  UMOV UR7, UR19 ;  /* 0x0000001300077c82 */ /* 0x000fe20008000000 */
[----:B------:R-:W-:Y:S01]  /*1400*/  UMOV UR16, UR17 ;  /* 0x0000001100107c82 */ /* 0x000fe20008000000 */
[----:B------:R-:W-:-:S02]  /*1410*/  @UP2 USHF.R.U32.HI UR6, URZ, UR9, UR7 ;  /* 0x00000009ff062299 */ /* 0x000fc40008011607 */
[----:B------:R-:W-:Y:S02]  /*1420*/  USHF.R.U32.HI UR13, URZ, UR13, UR16 ;  /* 0x0000000dff0d7299 */ /* 0x000fe40008011610 */
[----:B------:R-:W-:Y:S02]  /*1430*/  USEL UR4, UR24, UR22, !UP0 ;  /* 0x0000001618047287 */ /* 0x000fe4000c000000 */
[----:B------:R-:W-:Y:S02]  /*1440*/  UIMAD UR7, UR5, UR21, URZ ;  /* 0x00000015050772a4 */ /* 0x000fe4000f8e02ff */
[----:B------:R-:W-:Y:S02]  /*1450*/  USEL UR5, UR20, UR13, !UP1 ;  /* 0x0000000d14057287 */ /* 0x000fe4000c800000 */
[----:B------:R-:W-:Y:S02]  /*1460*/  UIMAD UR12, UR6, UR21, URZ ;  /* 0x00000015060c72a4 */ /* 0x000fe4000f8e02ff */
[----:B------:R-:W-:-:S02]  /*1470*/  UISETP.GE.AND UP0, UPT, UR4, UR7, UPT ;  /* 0x000000070400728c */ /* 0x000fc4000bf06270 */
[----:B------:R-:W-:Y:S02]  /*1480*/  UIMAD.WIDE.U32 UR10, UR4, UR8, URZ ;  /* 0x00000008040a72a5 */ /* 0x000fe4000f8e00ff */
[----:B------:R-:W-:Y:S02]  /*1490*/  UISETP.GE.OR UP0, UPT, UR5, UR12, UP0 ;  /* 0x0000000c0500728c */ /* 0x000fe40008706670 */
[----:B------:R-:W-:Y:S02]  /*14a0*/  UIMAD.WIDE.U32 UR12, UR5, UR8, URZ ;  /* 0x00000008050c72a5 */ /* 0x000fe4000f8e00ff */
[----:B------:R-:W-:Y:S01]  /*14b0*/  UIADD3 UR10, UPT, UPT, -UR4, URZ, URZ ;  /* 0x000000ff040a7290 */ /* 0x000fe2000fffe1ff */
[----:B------:R-:W-:Y:S01]  /*14c0*/  UMOV UR8, UR11 ;  /* 0x0000000b00087c82 */ /* 0x000fe20008000000 */
[----:B------:R-:W-:Y:S02]  /*14d0*/  UIADD3 UR11, UPT, UPT, -UR5, URZ, URZ ;  /* 0x000000ff050b7290 */ /* 0x000fe4000fffe1ff */
[----:B------:R-:W-:-:S03]  /*14e0*/  USHF.R.U32.HI UR8, URZ, UR9, UR8 ;  /* 0x00000009ff087299 */ /* 0x000fc60008011608 */
[----:B------:R-:W-:Y:S01]  /*14f0*/  @!UP0 UMOV UR7, UR13 ;  /* 0x0000000d00078c82 */ /* 0x000fe20008000000 */
[----:B------:R-:W-:Y:S02]  /*1500*/  UIMAD UR24, UR14, UR10, UR24 ;  /* 0x0000000a0e1872a4 */ /* 0x000fe4000f8e0218 */
[----:B------:R-:W-:Y:S02]  /*1510*/  USEL UR8, UR4, UR8, !UP2 ;  /* 0x0000000804087287 */ /* 0x000fe4000d000000 */
[----:B------:R-:W-:Y:S02]  /*1520*/  @!UP0 USHF.R.U32.HI UR7, URZ, UR9, UR7 ;  /* 0x00000009ff078299 */ /* 0x000fe40008011607 */
[----:B------:R-:W-:Y:S02]  /*1530*/  UIADD3 UR9, UPT, UPT, -UR8, URZ, URZ ;  /* 0x000000ff08097290 */ /* 0x000fe4000fffe1ff */
[----:B------:R-:W-:Y:S02]  /*1540*/  @!UP0 USEL UR7, UR5, UR7, !UP2 ;  /* 0x0000000705078287 */ /* 0x000fe4000d000000 */
[----:B------:R-:W-:-:S02]  /*1550*/  UIMAD UR9, UR21, UR9, UR4 ;  /* 0x00000009150972a4 */ /* 0x000fc4000f8e0204 */
[----:B------:R-:W-:Y:S02]  /*1560*/  @!UP0 UIADD3 UR8, UPT, UPT, UR8, -UR7, URZ ;  /* 0x8000000708088290 */ /* 0x000fe4000fffe0ff */
[----:B------:R-:W-:Y:S02]  /*1570*/  @!UP0 UIMAD UR6, UR9, UR6, UR7 ;  /* 0x00000006090682a4 */ /* 0x000fe4000f8e0207 */
[----:B------:R-:W-:Y:S02]  /*1580*/  @!UP0 UIMAD UR4, UR8, UR21, UR5 ;  /* 0x00000015080482a4 */ /* 0x000fe4000f8e0205 */
[----:B------:R-:W-:Y:S02]  /*1590*/  UIMAD UR20, UR28, UR11, UR20 ;  /* 0x0000000b1c1472a4 */ /* 0x000fe4000f8e0214 */
[----:B------:R-:W-:Y:S01]  /*15a0*/  UIMAD UR24, UR4, UR14, UR24 ;  /* 0x0000000e041872a4 */ /* 0x000fe2000f8e0218 */
[----:B------:R-:W-:Y:S02]  /*15b0*/  @!UP0 UMOV UR5, UR6 ;  /* 0x0000000600058c82 */ /* 0x000fe40008000000 */
[----:B------:R-:W-:-:S12]  /*15c0*/  UIMAD UR20, UR5, UR28, UR20 ;  /* 0x0000001c051472a4 */ /* 0x000fd8000f8e0214 */
.L_x_18:
[----:B------:R-:W-:Y:S02]  /*15d0*/  UISETP.NE.AND UP1, UPT, UR29, 0x1, UPT ;  /* 0x000000011d00788c */ /* 0x000fe4000bf25270 */
[----:B------:R-:W-:Y:S02]  /*15e0*/  ULOP3.LUT UR21, UR26, 0xffff, URZ, 0xc0, !UPT ;  /* 0x0000ffff1a157892 */ /* 0x000fe4000f8ec0ff */
[----:B------:R-:W-:Y:S02]  /*15f0*/  UISETP.NE.AND UP0, UPT, UR25, 0x2, UPT ;  /* 0x000000021900788c */ /* 0x000fe4000bf05270 */
[----:B------:R-:W-:Y:S02]  /*1600*/  ULOP3.LUT UR22, UR27, 0x800, URZ, 0xc0, !UPT ;  /* 0x000008001b167892 */ /* 0x000fe4000f8ec0ff */
[----:B------:R-:W-:Y:S02]  /*1610*/  ULOP3.LUT UR44, UR44, 0x40, URZ, 0xc0, !UPT ;  /* 0x000000402c2c7892 */ /* 0x000fe4000f8ec0ff */
[----:B------:R-:W-:Y:S01]  /*1620*/  USHF.L.U32 UR21, UR30, UR21, URZ ;  /* 0x000000151e157299 */ /* 0x000fe200080006ff */
[----:B------:R-:W-:Y:S11]  /*1630*/  BRA.U UP1, `(.L_x_19) ;  /* 0x0000000101447547 */ /* 0x000ff6000b800000 */
[----:B------:R-:W1:Y:S01]  /*1640*/  LDCU.128 UR8, c[0x0][0xb10] ;  /* 0x00016200ff0877ac */ /* 0x000e620008000c00 */
[----:B------:R-:W2:Y:S01]  /*1650*/  LDCU UR12, c[0x0][0xb0c] ;  /* 0x00016180ff0c77ac */ /* 0x000ea20008000800 */
[----:B------:R-:W3:Y:S01]  /*1660*/  LDCU UR13, c[0x0][0xb20] ;  /* 0x00016400ff0d77ac */ /* 0x000ee20008000800 */
[----:B-1----:R-:W-:Y:S02]  /*1670*/  UIMAD.WIDE.U32 UR6, UR20, UR8, URZ ;  /* 0x00000008140672a5 */ /* 0x002fe4000f8e00ff */
[----:B------:R-:W-:Y:S02]  /*1680*/  UIMAD.WIDE.U32 UR4, UR24, UR11, URZ ;  /* 0x0000000b180472a5 */ /* 0x000fe4000f8e00ff */
[----:B--2---:R-:W-:Y:S02]  /*1690*/  UISETP.NE.AND UP2, UPT, UR12, 0x1, UPT ;  /* 0x000000010c00788c */ /* 0x004fe4000bf45270 */
[----:B------:R-:W-:Y:S01]  /*16a0*/  UISETP.NE.AND UP1, UPT, UR10, 0x1, UPT ;  /* 0x000000010a00788c */ /* 0x000fe2000bf25270 */
[----:B------:R-:W-:-:S02]  /*16b0*/  UMOV UR6, UR7 ;  /* 0x0000000700067c82 */ /* 0x000fc40008000000 */
[----:B------:R-:W-:Y:S01]  /*16c0*/  UMOV UR4, UR5 ;  /* 0x0000000500047c82 */ /* 0x000fe20008000000 */
[----:B------:R-:W-:Y:S02]  /*16d0*/  USHF.R.U32.HI UR6, URZ, UR9, UR6 ;  /* 0x00000009ff067299 */ /* 0x000fe40008011606 */
[----:B---3--:R-:W-:Y:S02]  /*16e0*/  USHF.R.U32.HI UR4, URZ, UR13, UR4 ;  /* 0x0000000dff047299 */ /* 0x008fe40008011604 */
[----:B------:R-:W-:Y:S02]  /*16f0*/  USEL UR5, UR20, UR6, !UP2 ;  /* 0x0000000614057287 */ /* 0x000fe4000d000000 */
[----:B------:R-:W-:-:S04]  /*1700*/  USEL UR4, UR24, UR4, !UP1 ;  /* 0x0000000418047287 */ /* 0x000fc8000c800000 */
[----:B------:R-:W-:Y:S02]  /*1710*/  UIADD3 UR6, UPT, UPT, UR5, -UR4, URZ ;  /* 0x8000000405067290 */ /* 0x000fe4000fffe0ff */
[----:B------:R-:W-:Y:S02]  /*1720*/  UIADD3 UR4, UPT, UPT, -UR5, UR4, URZ ;  /* 0x0000000405047290 */ /* 0x000fe4000fffe1ff */
[----:B------:R-:W-:Y:S02]  /*1730*/  UIMAD UR24, UR6, UR10, UR24 ;  /* 0x0000000a061872a4 */ /* 0x000fe4000f8e0218 */
[----:B------:R-:W-:-:S12]  /*1740*/  UIMAD UR20, UR4, UR12, UR20 ;  /* 0x0000000c041472a4 */ /* 0x000fd8000f8e0214 */
.L_x_19:
[----:B------:R-:W-:Y:S05]  /*1750*/  BRA.U !UP5, `(.L_x_20) ;  /* 0x000000010d0c7547 */ /* 0x000fea000b800000 */
[----:B------:R-:W-:Y:S01]  /*1760*/  UCGABAR_WAIT ;  /* 0x0000000000007dc7 */ /* 0x000fe20008000000 */
[----:B------:R-:W-:Y:S01]  /*1770*/  CCTL.IVALL ;  /* 0x00000000ff00798f */ /* 0x000fe20002000000 */
[----:B------:R-:W-:Y:S05]  /*1780*/  BRA `(.L_x_21) ;  /* 0x0000000000047947 */ /* 0x000fea0003800000 */
.L_x_20:
[----:B------:R-:W-:Y:S06]  /*1790*/  BAR.SYNC.DEFER_BLOCKING 0x0 ;  /* 0x0000000000007b1d */ /* 0x000fec0000010000 */
.L_x_21:
[----:B------:R-:W-:Y:S05]  /*17a0*/  BRA.U UP0, `(.L_x_22) ;  /* 0x0000001100dc7547 */ /* 0x000fea000b800000 */
[----:B------:R-:W1:Y:S01]  /*17b0*/  LDCU UR6, c[0x0][0x38c] ;  /* 0x00007180ff0677ac */ /* 0x000e620008000800 */
[----:B------:R-:W-:Y:S01]  /*17c0*/  PLOP3.LUT P1, PT, PT, PT, UP3, 0x80, 0x8 ;  /* 0x000000000008781c */ /* 0x000fe20003f2f038 */
[----:B------:R-:W-:Y:S01]  /*17d0*/  IMAD.MOV.U32 R12, RZ, RZ, 0x1 ;  /* 0x00000001ff0c7424 */ /* 0x000fe200078e00ff */
[----:B------:R-:W-:Y:S02]  /*17e0*/  ISETP.NE.AND P2, PT, R0, RZ, P3 ;  /* 0x000000ff0000720c */ /* 0x000fe40001f45270 */
[----:B------:R-:W-:Y:S02]  /*17f0*/  CS2R R10, SRZ ;  /* 0x00000000000a7805 */ /* 0x000fe4000001ff00 */
[----:B------:R-:W-:Y:S01]  /*1800*/  PLOP3.LUT P1, PT, P1, PT, PT, 0x8, 0x80 ;  /* 0x000000000080781c */ /* 0x000fe20000f2e170 */
[----:B------:R-:W-:Y:S01]  /*1810*/  IMAD.MOV.U32 R9, RZ, RZ, RZ ;  /* 0x000000ffff097224 */ /* 0x000fe200078e00ff */
[----:B------:R-:W2:Y:S01]  /*1820*/  LDCU UR38, c[0x0][0x370] ;  /* 0x00006e00ff2677ac */ /* 0x000ea20008000800 */
[----:B------:R-:W-:Y:S01]  /*1830*/  IMAD.MOV.U32 R8, RZ, RZ, 0x1 ;  /* 0x00000001ff087424 */ /* 0x000fe200078e00ff */
[----:B------:R-:W3:Y:S01]  /*1840*/  LDCU.64 UR26, c[0x0][0x348] ;  /* 0x00006900ff1a77ac */ /* 0x000ee20008000a00 */
[----:B------:R-:W-:Y:S01]  /*1850*/  ULEA.HI UR42, UR22, UR44, URZ, 0x1a ;  /* 0x0000002c162a7291 */ /* 0x000fe2000f8fd0ff */
[----:B------:R-:W4:Y:S01]  /*1860*/  LDCU UR37, c[0x0][0x374] ;  /* 0x00006e80ff2577ac */ /* 0x000f220008000800 */
[----:B-1----:R-:W-:-:S02]  /*1870*/  UIADD3 UR5, UPT, UPT, UR6, 0x3f, URZ ;  /* 0x0000003f06057890 */ /* 0x002fc4000fffe0ff */
[----:B------:R-:W-:Y:S02]  /*1880*/  UIADD3 UR48, UPT, UPT, UR6, 0x7e, URZ ;  /* 0x0000007e06307890 */ /* 0x000fe4000fffe0ff */
[----:B------:R-:W-:Y:S01]  /*1890*/  USHF.R.S32.HI UR4, URZ, 0x1f, UR5 ;  /* 0x0000001fff047899 */ /* 0x000fe20008011405 */
[----:B------:R-:W-:-:S03]  /*18a0*/  UMOV UR7, URZ ;  /* 0x000000ff00077c82 */ /* 0x000fc60008000000 */
[----:B------:R-:W-:Y:S02]  /*18b0*/  ULEA.HI UR4, UR4, UR5, URZ, 0x6 ;  /* 0x0000000504047291 */ /* 0x000fe4000f8f30ff */
[----:B------:R-:W-:Y:S02]  /*18c0*/  UIADD3 UR5, UPT, UPT, UR6, -0x1, URZ ;  /* 0xffffffff06057890 */ /* 0x000fe4000fffe0ff */
[----:B------:R-:W-:Y:S02]  /*18d0*/  USHF.R.S32.HI UR40, URZ, 0x6, UR4 ;  /* 0x00000006ff287899 */ /* 0x000fe40008011404 */
[----:B------:R-:W-:Y:S02]  /*18e0*/  UISETP.GE.U32.AND UP1, UPT, UR5, -0x7f, UPT ;  /* 0xffffff810500788c */ /* 0x000fe4000bf26070 */
[----:B------:R-:W-:-:S04]  /*18f0*/  UISETP.LT.U32.AND UP0, UPT, UR40, 0x4, UPT ;  /* 0x000000042800788c */ /* 0x000fc8000bf01070 */
[----:B------:R-:W-:Y:S02]  /*1900*/  USEL UR39, UR40, 0x4, UP0 ;  /* 0x0000000428277887 */ /* 0x000fe40008000000 */
[----:B------:R-:W-:Y:S02]  /*1910*/  UISETP.NE.AND UP0, UPT, UR25, URZ, UPT ;  /* 0x000000ff1900728c */ /* 0x000fe4000bf05270 */
[----:B------:R-:W-:Y:S02]  /*1920*/  UIADD3 UR4, UPT, UPT, UR39, -0x1, URZ ;  /* 0xffffffff27047890 */ /* 0x000fe4000fffe0ff */
[----:B------:R-:W-:Y:S02]  /*1930*/  @UP1 UIADD3 UR4, UPT, UPT, UR39, URZ, URZ ;  /* 0x000000ff27041290 */ /* 0x000fe4000fffe0ff */
[----:B------:R-:W-:Y:S02]  /*1940*/  USEL UR23, UR46, 0x2, UP0 ;  /* 0x000000022e177887 */ /* 0x000fe40008000000 */
[----:B------:R-:W-:-:S02]  /*1950*/  UIADD3 UR43, UPT, UPT, UR40, -UR39, URZ ;  /* 0x80000027282b7290 */ /* 0x000fc4000fffe0ff */
[----:B------:R-:W-:Y:S02]  /*1960*/  UIADD3 UR25, UPT, UPT, UR4, 0x1, URZ ;  /* 0x0000000104197890 */ /* 0x000fe4000fffe0ff */
[----:B--234-:R-:W-:-:S12]  /*1970*/  UIADD3 UR41, UPT, UPT, -UR4, URZ, URZ ;  /* 0x000000ff04297290 */ /* 0x01cfd8000fffe1ff */
.L_x_42:
[----:B------:R-:W-:Y:S01]  /*1980*/  UISETP.NE.AND UP0, UPT, UR47, URZ, UPT ;  /* 0x000000ff2f00728c */ /* 0x000fe2000bf05270 */
[----:B------:R-:W1:Y:S08]  /*1990*/  S2UR UR47, SR_CgaCtaId ;  /* 0x00000000002f79c3 */ /* 0x000e700000008800 */
[----:B------:R-:W-:Y:S05]  /*19a0*/  BRA.U UP0, `(.L_x_23) ;  /* 0x0000000100347547 */ /* 0x000fea000b800000 */
[----:B------:R-:W2:Y:S01]  /*19b0*/  S2R R0, SR_CgaCtaId ;  /* 0x0000000000007919 */ /* 0x000ea20000008800 */
[----:B------:R-:W-:-:S04]  /*19c0*/  MOV R2, 0x400 ;  /* 0x0000040000027802 */ /* 0x000fc80000000f00 */
[----:B--2---:R-:W-:Y:S02]  /*19d0*/  LEA R0, R0, R2, 0x18 ;  /* 0x0000000200007211 */ /* 0x004fe400078ec0ff */
[----:B------:R-:W-:-:S03]  /*19e0*/  SHF.L.U32 R2, R8, 0x1f, RZ ;  /* 0x0000001f08027819 */ /* 0x000fc600000006ff */
[----:B------:R-:W-:-:S04]  /*19f0*/  IMAD R0, R9, 0x8, R0 ;  /* 0x0000000809007824 */ /* 0x000fc800078e0200 */
[----:B------:R-:W2:Y:S02]  /*1a00*/  SYNCS.PHASECHK.TRANS64.TRYWAIT P0, [R0+URZ+0x100], R2 ;  /* 0x00010002000075a7 */ /* 0x000ea400080011ff */
[----:B--2---:R-:W-:Y:S05]  /*1a10*/  @!P0 BRA `(.L_x_24) ;  /* 0x0000007000ec8947 */ /* 0x004fea0003800000 */
.L_x_149:
[----:B------:R-:W-:Y:S01]  /*1a20*/  VIADD R9, R9, 0x1 ;  /* 0x0000000109097836 */ /* 0x000fe20000000000 */
[----:B------:R2:W-:Y:S04]  /*1a30*/  SYNCS.ARRIVE.TRANS64.A1T0 RZ, [R0+URZ+0xf0], RZ ;  /* 0x0000f0ff00ff79a7 */ /* 0x0005e800081000ff */
[----:B------:R-:W-:-:S04]  /*1a40*/  ISETP.NE.AND P0, PT, R9, 0x2, PT ;  /* 0x000000020900780c */ /* 0x000fc80003f05270 */
[----:B------:R-:W-:Y:S02]  /*1a50*/  SEL R9, R9, RZ, P0 ;  /* 0x000000ff09097207 */ /* 0x000fe40000000000 */
[----:B--2---:R-:W-:-:S04]  /*1a60*/  SEL R0, RZ, 0x1, P0 ;  /* 0x00000001ff007807 */ /* 0x004fc80000000000 */
[----:B------:R-:W-:-:S07]  /*1a70*/  LOP3.LUT R8, R8, R0, RZ, 0x3c, !PT ;  /* 0x0000000008087212 */ /* 0x000fce00078e3cff */
.L_x_23:
[----:B------:R-:W-:Y:S01]  /*1a80*/  UMOV UR6, 0x400 ;  /* 0x0000040000067882 */ /* 0x000fe20000000000 */
[----:B------:R-:W-:Y:S01]  /*1a90*/  SHF.L.U32 R0, R12, 0x1f, RZ ;  /* 0x0000001f0c007819 */ /* 0x000fe200000006ff */
[----:B-1----:R-:W-:Y:S02]  /*1aa0*/  ULEA UR6, UR47, UR6, 0x18 ;  /* 0x000000062f067291 */ /* 0x002fe4000f8ec0ff */
[----:B------:R-:W-:Y:S02]  /*1ab0*/  UISETP.GE.U32.AND UP0, UPT, UR48, 0x7f, UPT ;  /* 0x0000007f3000788c */ /* 0x000fe4000bf06070 */
[----:B------:R-:W-:Y:S02]  /*1ac0*/  ULEA UR4, UR7, UR6, 0x3 ;  /* 0x0000000607047291 */ /* 0x000fe4000f8e18ff */
[----:B------:R-:W-:Y:S01]  /*1ad0*/  ULEA UR10, UR24, UR44, 0x7 ;  /* 0x0000002c180a7291 */ /* 0x000fe2000f8e38ff */
[----:B------:R-:W-:-:S06]  /*1ae0*/  UMOV UR13, URZ ;  /* 0x000000ff000d7c82 */ /* 0x000fcc0008000000 */
[----:B------:R1:W2:Y:S01]  /*1af0*/  SYNCS.PHASECHK.TRANS64.TRYWAIT P0, [UR4+0x20], R0 ;  /* 0x00002000ff0075a7 */ /* 0x0002a20008001104 */
[----:B------:R-:W-:-:S04]  /*1b00*/  ULEA.HI UR4, UR20, UR20, URZ, 0x1 ;  /* 0x0000001414047291 */ /* 0x000fc8000f8f08ff */
[----:B------:R-:W-:-:S04]  /*1b10*/  USHF.L.U32 UR4, UR4, 0x6, URZ ;  /* 0x0000000604047899 */ /* 0x000fc800080006ff */
[----:B------:R-:W-:-:S04]  /*1b20*/  ULOP3.LUT UR35, UR4, 0xffffff80, URZ, 0xc0, !UPT ;  /* 0xffffff8004237892 */ /* 0x000fc8000f8ec0ff */
[----:B------:R-:W-:Y:S01]  /*1b30*/  UIADD3 UR35, UPT, UPT, UR42, UR35, URZ ;  /* 0x000000232a237290 */ /* 0x000fe2000fffe0ff */
[----:B------:R-:W-:Y:S11]  /*1b40*/  BRA.U !UP0, `(.L_x_25) ;  /* 0x0000000108c47547 */ /* 0x000ff6000b800000 */
[----:B------:R-:W-:Y:S01]  /*1b50*/  UMOV UR16, UR41 ;  /* 0x0000002900107c82 */ /* 0x000fe20008000000 */
[----:B------:R-:W-:Y:S01]  /*1b60*/  UMOV UR4, UR7 ;  /* 0x0000000700047c82 */ /* 0x000fe20008000000 */
[----:B------:R-:W-:-:S05]  /*1b70*/  UMOV UR34, URZ ;  /* 0x000000ff00227c82 */ /* 0x000fca0008000000 */
.L_x_31:
[----:B------:R-:W-:Y:S01]  /*1b80*/  ULEA UR33, UR4, UR6, 0x3 ;  /* 0x0000000604217291 */ /* 0x000fe2000f8e18ff */
[----:B------:R-:W-:Y:S01]  /*1b90*/  @P3 MOV R2, 0x8000 ;  /* 0x0000800000023802 */ /* 0x000fe20000000f00 */
[----:B--234-:R-:W-:Y:S10]  /*1ba0*/  @P0 BRA `(.L_x_26) ;  /* 0x00000000000c0947 */ /* 0x01cff40003800000 */
[----:B------:R-:W-:-:S04]  /*1bb0*/  SHF.L.U32 R3, R12, 0x1f, RZ ;  /* 0x0000001f0c037819 */ /* 0x000fc800000006ff */
[----:B------:R-:W2:Y:S02]  /*1bc0*/  SYNCS.PHASECHK.TRANS64.TRYWAIT P0, [UR33+0x20], R3 ;  /* 0x00002003ff0075a7 */ /* 0x000ea40008001121 */
[----:B--2---:R-:W-:Y:S05]  /*1bd0*/  @!P0 BRA `(.L_x_27) ;  /* 0x0000007000908947 */ /* 0x004fea0003800000 */
.L_x_26:
[----:B------:R2:W-:Y:S01]  /*1be0*/  @P3 SYNCS.ARRIVE.TRANS64 RZ, [UR33], R2 ;  /* 0x00000002ffff39a7 */ /* 0x0005e20008000021 */
[----:B------:R-:W-:Y:S02]  /*1bf0*/  ULOP3.LUT UR5, UR23, 0x2, URZ, 0xfc, !UPT ;  /* 0x0000000217057892 */ /* 0x000fe4000f8efcff */
[----:B------:R-:W-:Y:S02]  /*1c00*/  UIADD3 UR16, UPT, UPT, UR16, 0x1, URZ ;  /* 0x0000000110107890 */ /* 0x000fe4000fffe0ff */
[----:B------:R-:W-:Y:S02]  /*1c10*/  UISETP.NE.AND UP0, UPT, UR5, 0x2, UPT ;  /* 0x000000020500788c */ /* 0x000fe4000bf05270 */
[----:B------:R-:W-:-:S07]  /*1c20*/  UISETP.NE.AND UP2, UPT, UR16, 0x1, UPT ;  /* 0x000000011000788c */ /* 0x000fce000bf45270 */
[----:B------:R-:W-:Y:S05]  /*1c30*/  BRA.U UP0, `(.L_x_28) ;  /* 0x0000000100047547 */ /* 0x000fea000b800000 */
[----:B------:R-:W-:Y:S05]  /*1c40*/  BPT.TRAP 0x1 ;  /* 0x000000040000795c */ /* 0x000fea0000300000 */
.L_x_28:
[----:B------:R-:W-:Y:S04]  /*1c50*/  BSSY.RECONVERGENT B0, `(.L_x_29) ;  /* 0x0000003000007945 */ /* 0x000fe80003800200 */
[----:B------:R-:W-:Y:S05]  /*1c60*/  @!P2 BRA `(.L_x_30) ;  /* 0x000000000004a947 */ /* 0x000fea0003800000 */
[----:B------:R-:W-:Y:S05]  /*1c70*/  BPT.TRAP 0x1 ;  /* 0x000000040000795c */ /* 0x000fea0000300000 */
.L_x_30:
[----:B------:R-:W-:Y:S05]  /*1c80*/  BSYNC.RECONVERGENT B0 ;  /* 0x0000000000007941 */ /* 0x000fea0003800200 */
.L_x_29:
[----:B------:R-:W-:Y:S02]  /*1c90*/  UIADD3 UR5, UPT, UPT, UR4, 0x1, URZ ;  /* 0x0000000104057890 */ /* 0x000fe4000fffe0ff */
[----:B------:R-:W-:Y:S02]  /*1ca0*/  UIADD3 UR14, UP1, UPT, UR26, 0x80, URZ ;  /* 0x000000801a0e7890 */ /* 0x000fe4000ff3e0ff */
[----:B------:R-:W-:Y:S02]  /*1cb0*/  UISETP.NE.AND UP0, UPT, UR5, 0x4, UPT ;  /* 0x000000040500788c */ /* 0x000fe4000bf05270 */
[----:B------:R-:W-:Y:S02]  /*1cc0*/  ULOP3.LUT UR33, UR33, 0xfefffff8, URZ, 0xc0, !UPT ;  /* 0xfefffff821217892 */ /* 0x000fe4000f8ec0ff */
[----:B------:R-:W-:Y:S02]  /*1cd0*/  USEL UR8, URZ, 0x1, UP0 ;  /* 0x00000001ff087887 */ /* 0x000fe40008000000 */
[----:B------:R-:W-:-:S02]  /*1ce0*/  USEL UR7, UR5, URZ, UP0 ;  /* 0x000000ff05077287 */ /* 0x000fc40008000000 */
[----:B------:R-:W-:Y:S02]  /*1cf0*/  UIADD3.X UR15, UPT, UPT, URZ, UR27, URZ, UP1, !UPT ;  /* 0x0000001bff0f7290 */ /* 0x000fe40008ffe4ff */
[----:B------:R-:W-:Y:S01]  /*1d00*/  ULEA UR5, UR7, UR6, 0x3 ;  /* 0x0000000607057291 */ /* 0x000fe2000f8e18ff */
[----:B------:R-:W-:Y:S01]  /*1d10*/  LOP3.LUT R12, R12, UR8, RZ, 0x3c, !PT ;  /* 0x000000080c0c7c12 */ /* 0x000fe2000f8e3cff */
[----:B------:R-:W-:Y:S02]  /*1d20*/  USHF.L.U32 UR8, UR4, 0xd, URZ ;  /* 0x0000000d04087899 */ /* 0x000fe400080006ff */
[----:B------:R-:W-:Y:S01]  /*1d30*/  UIADD3 UR4, UP0, UPT, UR26, 0x180, URZ ;  /* 0x000001801a047890 */ /* 0x000fe2000ff1e0ff */
[----:B-1----:R-:W-:Y:S01]  /*1d40*/  SHF.L.U32 R0, R12, 0x1f, RZ ;  /* 0x0000001f0c007819 */ /* 0x002fe200000006ff */
[----:B------:R-:W-:Y:S02]  /*1d50*/  ULEA UR32, UR22, UR8, 0x1 ;  /* 0x0000000816207291 */ /* 0x000fe4000f8e08ff */
[----:B------:R-:W-:Y:S01]  /*1d60*/  UPRMT UR13, URZ, 0x5410, UR21 ;  /* 0x00005410ff0d7896 */ /* 0x000fe20008000015 */
[----:B------:R3:W4:Y:S01]  /*1d70*/  SYNCS.PHASECHK.TRANS64.TRYWAIT P0, [UR5+0x20], R0 ;  /* 0x00002000ff0075a7 */ /* 0x0007220008001105 */
[----:B------:R-:W-:-:S02]  /*1d80*/  UIADD3 UR32, UPT, UPT, UR6, 0x4300, UR32 ;  /* 0x0000430006207890 */ /* 0x000fc4000fffe020 */
[----:B------:R-:W-:Y:S02]  /*1d90*/  UIADD3 UR8, UPT, UPT, UR6, 0xc300, UR8 ;  /* 0x0000c30006087890 */ /* 0x000fe4000fffe008 */
[----:B------:R-:W-:Y:S01]  /*1da0*/  UIADD3.X UR5, UPT, UPT, URZ, UR27, URZ, UP0, !UPT ;  /* 0x0000001bff057290 */ /* 0x000fe200087fe4ff */
[----:B------:R-:W-:Y:S01]  /*1db0*/  UMOV UR18, 0x0 ;  /* 0x0000000000127882 */ /* 0x000fe20000000000 */
[----:B------:R-:W-:Y:S01]  /*1dc0*/  UMOV UR19, 0x10000000 ;  /* 0x1000000000137882 */ /* 0x000fe20000000000 */
[----:B------:R-:W-:Y:S01]  /*1dd0*/  UMOV UR11, UR34 ;  /* 0x00000022000b7c82 */ /* 0x000fe20008000000 */
[----:B------:R-:W-:Y:S01]  /*1de0*/  UMOV UR12, UR36 ;  /* 0x00000024000c7c82 */ /* 0x000fe20008000000 */
[----:B------:R-:W-:Y:S01]  /*1df0*/  UMOV UR9, UR33 ;  /* 0x0000002100097c82 */ /* 0x000fe20008000000 */
[----:B------:R1:W-:Y:S03]  /*1e00*/  UTMALDG.3D.MULTICAST.2CTA [UR32], [UR14], UR13, desc[UR18] ;  /* 0x000012200e0073b4 */ /* 0x0003e6000821180d */
[----:B------:R2:W-:Y:S01]  /*1e10*/  UTMALDG.3D.2CTA [UR8], [UR4], desc[UR18] ;  /* 0x00001208040075b4 */ /* 0x0005e20008211000 */
[----:B-1----:R-:W-:Y:S01]  /*1e20*/  UIADD3 UR34, UPT, UPT, UR34, 0x40, URZ ;  /* 0x0000004022227890 */ /* 0x002fe2000fffe0ff */
[----:B------:R-:W-:Y:S01]  /*1e30*/  UMOV UR13, UR25 ;  /* 0x00000019000d7c82 */ /* 0x000fe20008000000 */
[----:B--2---:R-:W-:Y:S01]  /*1e40*/  UMOV UR4, UR7 ;  /* 0x0000000700047c82 */ /* 0x004fe20008000000 */
[----:B------:R-:W-:Y:S09]  /*1e50*/  BRA.U UP2, `(.L_x_31) ;  /* 0xfffffffd02487547 */ /* 0x000ff2000b83ffff */
.L_x_25:
[----:B------:R-:W-:Y:S01]  /*1e60*/  ULEA UR4, UR7, UR6, 0x3 ;  /* 0x0000000607047291 */ /* 0x000fe2000f8e18ff */
[----:B-1-3--:R-:W-:Y:S01]  /*1e70*/  SHF.L.U32 R0, R12, 0x1f, RZ ;  /* 0x0000001f0c007819 */ /* 0x00afe200000006ff */
[----:B------:R-:W-:Y:S01]  /*1e80*/  @!P1 SYNCS.ARRIVE.TRANS64.A1T0 RZ, [UR6+0x88], RZ ;  /* 0x000088ffffff99a7 */ /* 0x000fe20008100006 */
[----:B------:R-:W-:-:S06]  /*1e90*/  UISETP.GT.AND UP0, UPT, UR40, UR39, UPT ;  /* 0x000000272800728c */ /* 0x000fcc000bf04270 */
[----:B--2-4-:R1:W2:Y:S03]  /*1ea0*/  SYNCS.PHASECHK.TRANS64.TRYWAIT P0, [UR4+0x20], R0 ;  /* 0x00002000ff0075a7 */ /* 0x0142a60008001104 */
[----:B------:R-:W-:Y:S05]  /*1eb0*/  BRA.U !UP0, `(.L_x_32) ;  /* 0x0000000108c47547 */ /* 0x000fea000b800000 */
[----:B------:R-:W-:Y:S01]  /*1ec0*/  UIADD3 UR24, UPT, UPT, UR43, UR13, URZ ;  /* 0x0000000d2b187290 */ /* 0x000fe2000fffe0ff */
[----:B------:R-:W-:-:S11]  /*1ed0*/  UMOV UR4, UR7 ;  /* 0x0000000700047c82 */ /* 0x000fd60008000000 */
.L_x_38:
[----:B------:R-:W-:Y:S01]  /*1ee0*/  ULEA UR17, UR4, UR6, 0x3 ;  /* 0x0000000604117291 */ /* 0x000fe2000f8e18ff */
[----:B--2---:R-:W-:Y:S01]  /*1ef0*/  @P3 MOV R2, 0x8000 ;  /* 0x0000800000023802 */ /* 0x004fe20000000f00 */
[----:B--2-4-:R-:W-:Y:S10]  /*1f00*/  @P0 BRA `(.L_x_33) ;  /* 0x00000000000c0947 */ /* 0x014ff40003800000 */
[----:B------:R-:W-:-:S04]  /*1f10*/  SHF.L.U32 R3, R12, 0x1f, RZ ;  /* 0x0000001f0c037819 */ /* 0x000fc800000006ff */
[----:B------:R-:W2:Y:S02]  /*1f20*/  SYNCS.PHASECHK.TRANS64.TRYWAIT P0, [UR17+0x20], R3 ;  /* 0x00002003ff0075a7 */ /* 0x000ea40008001111 */
[----:B--2---:R-:W-:Y:S05]  /*1f30*/  @!P0 BRA `(.L_x_34) ;  /* 0x0000006c00d08947 */ /* 0x004fea0003800000 */
.L_x_33:
[----:B------:R2:W-:Y:S01]  /*1f40*/  @P3 SYNCS.ARRIVE.TRANS64 RZ, [UR17], R2 ;  /* 0x00000002ffff39a7 */ /* 0x0005e20008000011 */
[----:B------:R-:W-:-:S04]  /*1f50*/  ULOP3.LUT UR5, UR23, 0x2, URZ, 0xfc, !UPT ;  /* 0x0000000217057892 */ /* 0x000fc8000f8efcff */
[----:B------:R-:W-:-:S09]  /*1f60*/  UISETP.NE.AND UP0, UPT, UR5, 0x2, UPT ;  /* 0x000000020500788c */ /* 0x000fd2000bf05270 */
[----:B------:R-:W-:Y:S05]  /*1f70*/  BRA.U UP0, `(.L_x_35) ;  /* 0x0000000100047547 */ /* 0x000fea000b800000 */
[----:B------:R-:W-:Y:S05]  /*1f80*/  BPT.TRAP 0x1 ;  /* 0x000000040000795c */ /* 0x000fea0000300000 */
.L_x_35:
[----:B------:R-:W-:Y:S04]  /*1f90*/  BSSY.RECONVERGENT B0, `(.L_x_36) ;  /* 0x0000003000007945 */ /* 0x000fe80003800200 */
[----:B------:R-:W-:Y:S05]  /*1fa0*/  @!P2 BRA `(.L_x_37) ;  /* 0x000000000004a947 */ /* 0x000fea0003800000 */
[----:B------:R-:W-:Y:S05]  /*1fb0*/  BPT.TRAP 0x1 ;  /* 0x000000040000795c */ /* 0x000fea0000300000 */
.L_x_37:
[----:B------:R-:W-:Y:S05]  /*1fc0*/  BSYNC.RECONVERGENT B0 ;  /* 0x0000000000007941 */ /* 0x000fea0003800200 */
.L_x_36:
[----:B------:R-:W-:Y:S02]  /*1fd0*/  UIADD3 UR5, UPT, UPT, UR4, 0x1, URZ ;  /* 0x0000000104057890 */ /* 0x000fe4000fffe0ff */
[----:B------:R-:W-:Y:S02]  /*1fe0*/  USHF.L.U32 UR18, UR13, 0x6, URZ ;  /* 0x000000060d127899 */ /* 0x000fe400080006ff */
[----:B------:R-:W-:Y:S02]  /*1ff0*/  UISETP.NE.AND UP0, UPT, UR5, 0x4, UPT ;  /* 0x000000040500788c */ /* 0x000fe4000bf05270 */
[----:B------:R-:W-:Y:S02]  /*2000*/  ULOP3.LUT UR17, UR17, 0xfefffff8, URZ, 0xc0, !UPT ;  /* 0xfefffff811117892 */ /* 0x000fe4000f8ec0ff */
[----:B------:R-:W-:Y:S02]  /*2010*/  USEL UR8, URZ, 0x1, UP0 ;  /* 0x00000001ff087887 */ /* 0x000fe40008000000 */
[----:B------:R-:W-:-:S02]  /*2020*/  USEL UR7, UR5, URZ, UP0 ;  /* 0x000000ff05077287 */ /* 0x000fc40008000000 */
[----:B------:R-:W-:Y:S02]  /*2030*/  UIADD3 UR14, UP0, UPT, UR26, 0x180, URZ ;  /* 0x000001801a0e7890 */ /* 0x000fe4000ff1e0ff */
        /* <DEDUP_REMOVED lines=9> */
[----:B------:R-:W-:Y:S02]  /*20d0*/  UIADD3.X UR5, UPT, UPT, URZ, UR27, URZ, UP1, !UPT ;  /* 0x0000001bff057290 */ /* 0x000fe40008ffe4ff */
[----:B------:R-:W-:Y:S02]  /*20e0*/  UIADD3 UR8, UPT, UPT, UR6, 0xc300, UR8 ;  /* 0x0000c30006087890 */ /* 0x000fe4000fffe008 */
[----:B------:R-:W-:Y:S01]  /*20f0*/  UIADD3.X UR15, UPT, UPT, URZ, UR27, URZ, UP0, !UPT ;  /* 0x0000001bff0f7290 */ /* 0x000fe200087fe4ff */
[----:B------:R-:W-:Y:S01]  /*2100*/  UMOV UR28, 0x0 ;  /* 0x00000000001c7882 */ /* 0x000fe20000000000 */
[----:B------:R-:W-:Y:S01]  /*2110*/  UMOV UR29, 0x10000000 ;  /* 0x10000000001d7882 */ /* 0x000fe20000000000 */
[----:B------:R-:W-:Y:S01]  /*2120*/  UMOV UR19, UR35 ;  /* 0x0000002300137c82 */ /* 0x000fe20008000000 */
[----:B------:R-:W-:Y:S01]  /*2130*/  UMOV UR20, UR36 ;  /* 0x0000002400147c82 */ /* 0x000fe20008000000 */
[----:B------:R-:W-:Y:S01]  /*2140*/  UMOV UR12, UR36 ;  /* 0x00000024000c7c82 */ /* 0x000fe20008000000 */
[----:B------:R1:W-:Y:S01]  /*2150*/  UTMALDG.3D.MULTICAST.2CTA [UR16], [UR4], UR11, desc[UR28] ;  /* 0x00001c10040073b4 */ /* 0x0003e2000821180b */
[----:B------:R-:W-:Y:S01]  /*2160*/  UMOV UR9, UR17 ;  /* 0x0000001100097c82 */ /* 0x000fe20008000000 */
[----:B------:R-:W-:-:S04]  /*2170*/  UIADD3 UR13, UPT, UPT, UR13, 0x1, URZ ;  /* 0x000000010d0d7890 */ /* 0x000fc8000fffe0ff */
[----:B------:R-:W-:Y:S01]  /*2180*/  UISETP.NE.AND UP0, UPT, UR13, UR24, UPT ;  /* 0x000000180d00728c */ /* 0x000fe2000bf05270 */
[----:B-1----:R-:W-:Y:S01]  /*2190*/  UMOV UR11, UR18 ;  /* 0x00000012000b7c82 */ /* 0x002fe20008000000 */
[----:B------:R-:W-:Y:S01]  /*21a0*/  UMOV UR4, UR7 ;  /* 0x0000000700047c82 */ /* 0x000fe20008000000 */
[----:B------:R3:W-:Y:S06]  /*21b0*/  UTMALDG.3D.2CTA [UR8], [UR14], desc[UR28] ;  /* 0x00001c080e0075b4 */ /* 0x0007ec0008211000 */
[----:B---3--:R-:W-:Y:S05]  /*21c0*/  BRA.U UP0, `(.L_x_38) ;  /* 0xfffffffd00447547 */ /* 0x008fea000b83ffff */
.L_x_32:
[C---:B------:R-:W-:Y:S01]  /*21d0*/  LEA R3, R11.reuse, UR6, 0x3 ;  /* 0x000000060b037c11 */ /* 0x040fe2000f8e18ff */
[----:B------:R-:W-:Y:S01]  /*21e0*/  NOP ;  /* 0x0000000000007918 */ /* 0x000fe20000000000 */
[----:B-1----:R-:W-:Y:S02]  /*21f0*/  SHF.L.U32 R0, R10, 0x1f, RZ ;  /* 0x0000001f0a007819 */ /* 0x002fe400000006ff */
[----:B------:R-:W-:Y:S02]  /*2200*/  LEA R4, R11, UR6, 0x4 ;  /* 0x000000060b047c11 */ /* 0x000fe4000f8e20ff */
[----:B--2-4-:R-:W1:Y:S02]  /*2210*/  SYNCS.PHASECHK.TRANS64.TRYWAIT P0, [R3+URZ+0x90], R0 ;  /* 0x00009000030075a7 */ /* 0x014e6400080011ff */
[----:B-1----:R-:W-:Y:S05]  /*2220*/  @!P0 BRA `(.L_x_39) ;  /* 0x0000006c002c8947 */ /* 0x002fea0003800000 */
.L_x_152:
[----:B------:R-:W2:Y:S01]  /*2230*/  LDS.128 R4, [R4+0x120] ;  /* 0x0001200004047984 */ /* 0x000ea20000000c00 */
[----:B------:R-:W-:Y:S01]  /*2240*/  UISETP.GE.AND UP0, UPT, UR45, 0x1, UPT ;  /* 0x000000012d00788c */ /* 0x000fe2000bf06270 */
[----:B------:R-:W-:Y:S01]  /*2250*/  @!PT LDS RZ, [RZ] ;  /* 0x00000000fffff984 */ /* 0x000fe20000000800 */
[----:B------:R-:W-:Y:S01]  /*2260*/  @!PT LDS RZ, [RZ] ;  /* 0x00000000fffff984 */ /* 0x000fe20000000800 */
[----:B------:R-:W-:Y:S01]  /*2270*/  @!PT LDS RZ, [RZ] ;  /* 0x00000000fffff984 */ /* 0x000fe20000000800 */
[----:B------:R-:W-:Y:S01]  /*2280*/  @!PT LDS RZ, [RZ] ;  /* 0x00000000fffff984 */ /* 0x000fe20000000800 */
[----:B------:R3:W-:Y:S06]  /*2290*/  MEMBAR.ALL.CTA ;  /* 0x0000000000007992 */ /* 0x0007ec0000008000 */
[----:B---3--:R-:W3:Y:S01]  /*22a0*/  FENCE.VIEW.ASYNC.S ;  /* 0x00000000000073c6 */ /* 0x008ee20000000000 */
[----:B--2---:R-:W-:-:S13]  /*22b0*/  LOP3.LUT P0, RZ, R6, 0x1, RZ, 0xc0, !PT ;  /* 0x0000000106ff7812 */ /* 0x004fda000780c0ff */
[----:B---3--:R-:W-:Y:S01]  /*22c0*/  VOTEU.ANY UP1, P0 ;  /* 0x0000000000ff7886 */ /* 0x008fe20000020100 */
[----:B------:R-:W-:-:S13]  /*22d0*/  PLOP3.LUT P0, PT, PT, PT, UP1, 0x80, 0x8 ;  /* 0x000000000008781c */ /* 0x000fda0003f0f018 */
[----:B-1----:R-:W-:Y:S02]  /*22e0*/  @P0 LOP3.LUT R0, R5, 0xffff, RZ, 0xc0, !PT ;  /* 0x0000ffff05000812 */ /* 0x002fe400078ec0ff */
[----:B------:R-:W-:Y:S02]  /*22f0*/  @P0 MOV R2, R4 ;  /* 0x0000000400020202 */ /* 0x000fe40000000f00 */
[----:B------:R-:W-:Y:S01]  /*2300*/  @P0 R2UR UR5, R0 ;  /* 0x00000000000502ca */ /* 0x000fe200000e0000 */
[----:B------:R-:W-:Y:S01]  /*2310*/  VIADD R0, R3, 0xa0 ;  /* 0x000000a003007836 */ /* 0x000fe20000000000 */
[----:B------:R-:W-:Y:S02]  /*2320*/  @P0 SHF.R.U32.HI R4, RZ, 0x10, R5 ;  /* 0x00000010ff040819 */ /* 0x000fe40000011605 */
[----:B------:R-:W-:Y:S02]  /*2330*/  @P0 R2UR UR8, R2 ;  /* 0x00000000020802ca */ /* 0x000fe400000e0000 */
[----:B------:R-:W-:-:S02]  /*2340*/  PRMT R0, RZ, 0x654, R0 ;  /* 0x00000654ff007816 */ /* 0x000fc40000000000 */
[----:B------:R-:W-:Y:S02]  /*2350*/  @P0 R2UR UR4, R4 ;  /* 0x00000000040402ca */ /* 0x000fe400000e0000 */
[----:B------:R1:W-:Y:S03]  /*2360*/  SYNCS.ARRIVE.TRANS64.RED.A1T0 RZ, [R0+URZ], RZ ;  /* 0x000000ff00ff79a7 */ /* 0x0003e600081004ff */
[----:B------:R-:W-:-:S04]  /*2370*/  @UP1 UMOV UR30, UR5 ;  /* 0x00000005001e1c82 */ /* 0x000fc80008000000 */
[----:B------:R-:W-:-:S04]  /*2380*/  @UP1 UMOV UR31, UR8 ;  /* 0x00000008001f1c82 */ /* 0x000fc80008000000 */
[----:B------:R-:W-:Y:S01]  /*2390*/  @UP1 UMOV UR36, UR4 ;  /* 0x0000000400241c82 */ /* 0x000fe20008000000 */
[----:B------:R-:W-:Y:S05]  /*23a0*/  BRA.U !UP0, `(.L_x_40) ;  /* 0x0000000108d47547 */ /* 0x000fea000b800000 */
[----:B------:R-:W2:Y:S01]  /*23b0*/  LDCU.128 UR12, c[0x0][0xb10] ;  /* 0x00016200ff0c77ac */ /* 0x000ea20008000c00 */
[----:B------:R-:W3:Y:S01]  /*23c0*/  LDCU UR24, c[0x0][0xb20] ;  /* 0x00016400ff1877ac */ /* 0x000ee20008000800 */
[----:B------:R-:W4:Y:S01]  /*23d0*/  LDCU UR20, c[0x0][0xb0c] ;  /* 0x00016180ff1477ac */ /* 0x000f220008000800 */
[----:B------:R-:W1:Y:S01]  /*23e0*/  LDCU.64 UR10, c[0x0][0xb28] ;  /* 0x00016500ff0a77ac */ /* 0x000e620008000a00 */
[----:B------:R-:W-:Y:S02]  /*23f0*/  UISETP.NE.AND UP3, UPT, UR45, 0x1, UPT ;  /* 0x000000012d00788c */ /* 0x000fe4000bf65270 */
[----:B--2---:R-:W-:Y:S02]  /*2400*/  UIMAD.WIDE.U32 UR8, UR37, UR15, URZ ;  /* 0x0000000f250872a5 */ /* 0x004fe4000f8e00ff */
[----:B------:R-:W-:Y:S02]  /*2410*/  UIMAD.WIDE.U32 UR4, UR38, UR12, URZ ;  /* 0x0000000c260472a5 */ /* 0x000fe4000f8e00ff */
[----:B------:R-:W-:-:S02]  /*2420*/  UISETP.NE.AND UP0, UPT, UR14, 0x1, UPT ;  /* 0x000000010e00788c */ /* 0x000fc4000bf05270 */
[----:B------:R-:W-:Y:S01]  /*2430*/  UIMAD.WIDE.U32 UR28, UR30, UR15, URZ ;  /* 0x0000000f1e1c72a5 */ /* 0x000fe2000f8e00ff */
[----:B------:R-:W-:Y:S02]  /*2440*/  UMOV UR8, UR9 ;  /* 0x0000000900087c82 */ /* 0x000fe40008000000 */
[----:B------:R-:W-:Y:S01]  /*2450*/  UMOV UR4, UR5 ;  /* 0x0000000500047c82 */ /* 0x000fe20008000000 */
[----:B---3--:R-:W-:Y:S02]  /*2460*/  USHF.R.U32.HI UR8, URZ, UR24, UR8 ;  /* 0x00000018ff087299 */ /* 0x008fe40008011608 */
[----:B----4-:R-:W-:Y:S02]  /*2470*/  UISETP.NE.AND UP2, UPT, UR20, 0x1, UPT ;  /* 0x000000011400788c */ /* 0x010fe4000bf45270 */
[----:B------:R-:W-:Y:S02]  /*2480*/  USHF.R.U32.HI UR4, URZ, UR13, UR4 ;  /* 0x0000000dff047299 */ /* 0x000fe40008011604 */
[----:B------:R-:W-:-:S02]  /*2490*/  USEL UR5, UR37, UR8, !UP0 ;  /* 0x0000000825057287 */ /* 0x000fc4000c000000 */
[----:B------:R-:W-:Y:S02]  /*24a0*/  USEL UR8, UR38, UR4, !UP2 ;  /* 0x0000000426087287 */ /* 0x000fe4000d000000 */
[----:B-1----:R-:W-:Y:S01]  /*24b0*/  UIMAD.WIDE.U32 UR16, UR5, UR10, URZ ;  /* 0x0000000a051072a5 */ /* 0x002fe2000f8e00ff */
[----:B------:R-:W-:Y:S01]  /*24c0*/  UMOV UR4, UR29 ;  /* 0x0000001d00047c82 */ /* 0x000fe20008000000 */
[----:B------:R-:W-:Y:S02]  /*24d0*/  UIMAD.WIDE.U32 UR18, UR31, UR12, URZ ;  /* 0x0000000c1f1272a5 */ /* 0x000fe4000f8e00ff */
[----:B------:R-:W-:-:S03]  /*24e0*/  UIMAD.WIDE.U32 UR28, UR8, UR10, URZ ;  /* 0x0000000a081c72a5 */ /* 0x000fc6000f8e00ff */
[----:B------:R-:W-:Y:S01]  /*24f0*/  UMOV UR16, UR17 ;  /* 0x0000001100107c82 */ /* 0x000fe20008000000 */
[----:B------:R-:W-:Y:S02]  /*2500*/  USHF.R.U32.HI UR4, URZ, UR24, UR4 ;  /* 0x00000018ff047299 */ /* 0x000fe40008011604 */
[----:B------:R-:W-:Y:S01]  /*2510*/  @UP3 USHF.R.U32.HI UR5, URZ, UR11, UR16 ;  /* 0x0000000bff053299 */ /* 0x000fe20008011610 */
[----:B------:R-:W-:Y:S01]  /*2520*/  UMOV UR18, UR19 ;  /* 0x0000001300127c82 */ /* 0x000fe20008000000 */
[----:B------:R-:W-:Y:S01]  /*2530*/  UMOV UR28, UR29 ;  /* 0x0000001d001c7c82 */ /* 0x000fe20008000000 */
[----:B------:R-:W-:Y:S02]  /*2540*/  USHF.R.U32.HI UR13, URZ, UR13, UR18 ;  /* 0x0000000dff0d7299 */ /* 0x000fe40008011612 */
[----:B------:R-:W-:Y:S02]  /*2550*/  USEL UR4, UR30, UR4, !UP0 ;  /* 0x000000041e047287 */ /* 0x000fe4000c000000 */
[----:B------:R-:W-:-:S02]  /*2560*/  @UP3 USHF.R.U32.HI UR8, URZ, UR11, UR28 ;  /* 0x0000000bff083299 */ /* 0x000fc4000801161c */
[----:B------:R-:W-:Y:S02]  /*2570*/  UIMAD UR9, UR45, UR5, URZ ;  /* 0x000000052d0972a4 */ /* 0x000fe4000f8e02ff */
[----:B------:R-:W-:Y:S02]  /*2580*/  USEL UR5, UR31, UR13, !UP2 ;  /* 0x0000000d1f057287 */ /* 0x000fe4000d000000 */
[----:B------:R-:W-:Y:S02]  /*2590*/  UIMAD UR12, UR45, UR8, URZ ;  /* 0x000000082d0c72a4 */ /* 0x000fe4000f8e02ff */
[----:B------:R-:W-:Y:S02]  /*25a0*/  UISETP.GE.AND UP0, UPT, UR4, UR9, UPT ;  /* 0x000000090400728c */ /* 0x000fe4000bf06270 */
[----:B------:R-:W-:Y:S02]  /*25b0*/  UIMAD.WIDE.U32 UR16, UR4, UR10, URZ ;  /* 0x0000000a041072a5 */ /* 0x000fe4000f8e00ff */
[----:B------:R-:W-:-:S02]  /*25c0*/  UISETP.GE.OR UP0, UPT, UR5, UR12, UP0 ;  /* 0x0000000c0500728c */ /* 0x000fc40008706670 */
        /* <DEDUP_REMOVED lines=19> */
.L_x_40:
[----:B------:R-:W2:Y:S02]  /*2700*/  LDCU UR4, c[0x0][0xb30] ;  /* 0x00016600ff0477ac */ /* 0x000ea40008000800 */
[----:B--2---:R-:W-:-:S09]  /*2710*/  UISETP.NE.AND UP0, UPT, UR4, 0x1, UPT ;  /* 0x000000010400788c */ /* 0x004fd2000bf05270 */
[----:B------:R-:W-:Y:S05]  /*2720*/  BRA.U UP0, `(.L_x_41) ;  /* 0x0000000100447547 */ /* 0x000fea000b800000 */
[----:B------:R-:W2:Y:S01]  /*2730*/  LDCU.128 UR12, c[0x0][0xb10] ;  /* 0x00016200ff0c77ac */ /* 0x000ea20008000c00 */
[----:B------:R-:W3:Y:S01]  /*2740*/  LDCU UR10, c[0x0][0xb0c] ;  /* 0x00016180ff0a77ac */ /* 0x000ee20008000800 */
[----:B------:R-:W4:Y:S01]  /*2750*/  LDCU UR11, c[0x0][0xb20] ;  /* 0x00016400ff0b77ac */ /* 0x000f220008000800 */
[----:B--2---:R-:W-:Y:S02]  /*2760*/  UIMAD.WIDE.U32 UR8, UR31, UR12, URZ ;  /* 0x0000000c1f0872a5 */ /* 0x004fe4000f8e00ff */
[----:B------:R-:W-:Y:S02]  /*2770*/  UIMAD.WIDE.U32 UR4, UR30, UR15, URZ ;  /* 0x0000000f1e0472a5 */ /* 0x000fe4000f8e00ff */
[----:B---3--:R-:W-:Y:S02]  /*2780*/  UISETP.NE.AND UP2, UPT, UR10, 0x1, UPT ;  /* 0x000000010a00788c */ /* 0x008fe4000bf45270 */
[----:B------:R-:W-:Y:S01]  /*2790*/  UISETP.NE.AND UP0, UPT, UR14, 0x1, UPT ;  /* 0x000000010e00788c */ /* 0x000fe2000bf05270 */
[----:B------:R-:W-:-:S02]  /*27a0*/  UMOV UR8, UR9 ;  /* 0x0000000900087c82 */ /* 0x000fc40008000000 */
[----:B------:R-:W-:Y:S01]  /*27b0*/  UMOV UR4, UR5 ;  /* 0x0000000500047c82 */ /* 0x000fe20008000000 */
[----:B------:R-:W-:Y:S02]  /*27c0*/  USHF.R.U32.HI UR13, URZ, UR13, UR8 ;  /* 0x0000000dff0d7299 */ /* 0x000fe40008011608 */
[----:B----4-:R-:W-:Y:S02]  /*27d0*/  USHF.R.U32.HI UR4, URZ, UR11, UR4 ;  /* 0x0000000bff047299 */ /* 0x010fe40008011604 */
[----:B------:R-:W-:Y:S02]  /*27e0*/  USEL UR5, UR31, UR13, !UP2 ;  /* 0x0000000d1f057287 */ /* 0x000fe4000d000000 */
[----:B------:R-:W-:-:S04]  /*27f0*/  USEL UR4, UR30, UR4, !UP0 ;  /* 0x000000041e047287 */ /* 0x000fc8000c000000 */
[----:B------:R-:W-:Y:S02]  /*2800*/  UIADD3 UR8, UPT, UPT, UR5, -UR4, URZ ;  /* 0x8000000405087290 */ /* 0x000fe4000fffe0ff */
[----:B------:R-:W-:Y:S02]  /*2810*/  UIADD3 UR4, UPT, UPT, -UR5, UR4, URZ ;  /* 0x0000000405047290 */ /* 0x000fe4000fffe1ff */
[----:B------:R-:W-:Y:S02]  /*2820*/  UIMAD UR30, UR8, UR14, UR30 ;  /* 0x0000000e081e72a4 */ /* 0x000fe4000f8e021e */
[----:B------:R-:W-:-:S12]  /*2830*/  UIMAD UR31, UR4, UR10, UR31 ;  /* 0x0000000a041f72a4 */ /* 0x000fd8000f8e021f */
.L_x_41:
[----:B------:R-:W-:Y:S01]  /*2840*/  VIADD R11, R11, 0x1 ;  /* 0x000000010b0b7836 */ /* 0x000fe20000000000 */
[----:B------:R-:W-:Y:S01]  /*2850*/  R2UR UR4, R50 ;  /* 0x00000000320472ca */ /* 0x000fe200000e0000 */
[----:B------:R-:W-:Y:S01]  /*2860*/  UIADD3 UR24, UPT, UPT, UR30, UR63, URZ ;  /* 0x0000003f1e187290 */ /* 0x000fe2000fffe0ff */
[----:B------:R-:W-:Y:S02]  /*2870*/  PLOP3.LUT P1, PT, PT, PT, PT, 0x80, 0x8 ;  /* 0x000000000008781c */ /* 0x000fe40003f2f070 */
[----:B------:R-:W-:-:S04]  /*2880*/  ISETP.NE.AND P0, PT, R11, 0x2, PT ;  /* 0x000000020b00780c */ /* 0x000fc80003f05270 */
[----:B-1----:R-:W-:Y:S02]  /*2890*/  SEL R0, RZ, 0x1, P0 ;  /* 0x00000001ff007807 */ /* 0x002fe40000000000 */
[----:B------:R-:W-:Y:S02]  /*28a0*/  SEL R11, R11, RZ, P0 ;  /* 0x000000ff0b0b7207 */ /* 0x000fe40000000000 */
[----:B------:R-:W-:Y:S01]  /*28b0*/  LOP3.LUT R10, R10, R0, RZ, 0x3c, !PT ;  /* 0x000000000a0a7212 */ /* 0x000fe200078e3cff */
[----:B------:R-:W-:Y:S01]  /*28c0*/  UIADD3 UR20, UPT, UPT, UR31, UR4, URZ ;  /* 0x000000041f147290 */ /* 0x000fe2000fffe0ff */
[----:B------:R-:W-:Y:S11]  /*28d0*/  BRA.U UP1, `(.L_x_42) ;  /* 0xfffffff101287547 */ /* 0x000ff6000b83ffff */
[----:B------:R-:W-:Y:S01]  /*28e0*/  UIADD3 UR8, UPT, UPT, UR6, 0x20, URZ ;  /* 0x0000002006087890 */ /* 0x000fe2000fffe0ff */
[----:B------:R-:W-:-:S03]  /*28f0*/  SHF.L.U32 R2, R12, 0x1f, RZ ;  /* 0x0000001f0c027819 */ /* 0x000fc600000006ff */
[----:B------:R-:W-:-:S09]  /*2900*/  ULEA UR4, UR7, UR8, 0x3 ;  /* 0x0000000807047291 */ /* 0x000fd2000f8e18ff */
[----:B------:R-:W1:Y:S02]  /*2910*/  SYNCS.PHASECHK.TRANS64.TRYWAIT P0, [UR4], R2 ;  /* 0x00000002ff0075a7 */ /* 0x000e640008001104 */
[----:B-1----:R-:W-:Y:S05]  /*2920*/  @!P0 BRA `(.L_x_43) ;  /* 0x0000006400808947 */ /* 0x002fea0003800000 */
.L_x_154:
[----:B------:R-:W-:-:S04]  /*2930*/  UIADD3 UR4, UPT, UPT, UR7, 0x1, URZ ;  /* 0x0000000107047890 */ /* 0x000fc8000fffe0ff */
[----:B------:R-:W-:-:S04]  /*2940*/  UISETP.NE.AND UP0, UPT, UR4, 0x4, UPT ;  /* 0x000000040400788c */ /* 0x000fc8000bf05270 */
[----:B------:R-:W-:Y:S02]  /*2950*/  USEL UR6, URZ, 0x1, UP0 ;  /* 0x00000001ff067887 */ /* 0x000fe40008000000 */
[----:B------:R-:W-:-:S04]  /*2960*/  USEL UR4, UR4, URZ, UP0 ;  /* 0x000000ff04047287 */ /* 0x000fc80008000000 */
[----:B------:R-:W-:Y:S01]  /*2970*/  ULEA UR5, UR4, UR8, 0x3 ;  /* 0x0000000804057291 */ /* 0x000fe2000f8e18ff */
[----:B-1----:R-:W-:-:S04]  /*2980*/  LOP3.LUT R2, R12, UR6, RZ, 0x3c, !PT ;  /* 0x000000060c027c12 */ /* 0x002fc8000f8e3cff */
[----:B------:R-:W-:-:S04]  /*2990*/  SHF.L.U32 R3, R2, 0x1f, RZ ;  /* 0x0000001f02037819 */ /* 0x000fc800000006ff */
[----:B------:R-:W1:Y:S02]  /*29a0*/  SYNCS.PHASECHK.TRANS64.TRYWAIT P0, [UR5], R3 ;  /* 0x00000003ff0075a7 */ /* 0x000e640008001105 */
[----:B-1----:R-:W-:Y:S05]  /*29b0*/  @!P0 BRA `(.L_x_44) ;  /* 0x0000006400748947 */ /* 0x002fea0003800000 */
.L_x_156:
[----:B------:R-:W-:-:S04]  /*29c0*/  UIADD3 UR4, UPT, UPT, UR4, 0x1, URZ ;  /* 0x0000000104047890 */ /* 0x000fc8000fffe0ff */
[----:B------:R-:W-:-:S04]  /*29d0*/  UISETP.NE.AND UP0, UPT, UR4, 0x4, UPT ;  /* 0x000000040400788c */ /* 0x000fc8000bf05270 */
[----:B------:R-:W-:Y:S02]  /*29e0*/  USEL UR6, URZ, 0x1, UP0 ;  /* 0x00000001ff067887 */ /* 0x000fe40008000000 */
[----:B------:R-:W-:-:S04]  /*29f0*/  USEL UR4, UR4, URZ, UP0 ;  /* 0x000000ff04047287 */ /* 0x000fc80008000000 */
[----:B------:R-:W-:Y:S01]  /*2a00*/  ULEA UR5, UR4, UR8, 0x3 ;  /* 0x0000000804057291 */ /* 0x000fe2000f8e18ff */
[----:B------:R-:W-:-:S04]  /*2a10*/  LOP3.LUT R2, R2, UR6, RZ, 0x3c, !PT ;  /* 0x0000000602027c12 */ /* 0x000fc8000f8e3cff */
[----:B-1----:R-:W-:-:S04]  /*2a20*/  SHF.L.U32 R3, R2, 0x1f, RZ ;  /* 0x0000001f02037819 */ /* 0x002fc800000006ff */
[----:B------:R-:W1:Y:S02]  /*2a30*/  SYNCS.PHASECHK.TRANS64.TRYWAIT P0, [UR5], R3 ;  /* 0x00000003ff0075a7 */ /* 0x000e640008001105 */
[----:B-1----:R-:W-:Y:S05]  /*2a40*/  @!P0 BRA `(.L_x_45) ;  /* 0x0000006400688947 */ /* 0x002fea0003800000 */
.L_x_158:
[----:B------:R-:W-:-:S04]  /*2a50*/  UIADD3 UR4, UPT, UPT, UR4, 0x1, URZ ;  /* 0x0000000104047890 */ /* 0x000fc8000fffe0ff */
[----:B------:R-:W-:-:S04]  /*2a60*/  UISETP.NE.AND UP0, UPT, UR4, 0x4, UPT ;  /* 0x000000040400788c */ /* 0x000fc8000bf05270 */
[----:B------:R-:W-:Y:S02]  /*2a70*/  USEL UR5, URZ, 0x1, UP0 ;  /* 0x00000001ff057887 */ /* 0x000fe40008000000 */
[----:B------:R-:W-:-:S04]  /*2a80*/  USEL UR4, UR4, URZ, UP0 ;  /* 0x000000ff04047287 */ /* 0x000fc80008000000 */
[----:B------:R-:W-:Y:S01]  /*2a90*/  ULEA UR4, UR4, UR8, 0x3 ;  /* 0x0000000804047291 */ /* 0x000fe2000f8e18ff */
[----:B------:R-:W-:-:S04]  /*2aa0*/  LOP3.LUT R2, R2, UR5, RZ, 0x3c, !PT ;  /* 0x0000000502027c12 */ /* 0x000fc8000f8e3cff */
[----:B------:R-:W-:Y:S01]  /*2ab0*/  SHF.L.U32 R2, R2, 0x1f, RZ ;  /* 0x0000001f02027819 */ /* 0x000fe200000006ff */
[----:B-1----:R-:W-:-:S07]  /*2ac0*/  IMAD.U32 R0, RZ, RZ, UR4 ;  /* 0x00000004ff007e24 */ /* 0x002fce000f8e00ff */
.L_x_46:
[----:B-1----:R1:W2:Y:S02]  /*2ad0*/  SYNCS.PHASECHK.TRANS64.TRYWAIT P0, [R0+URZ], R2 ;  /* 0x00000002000075a7 */ /* 0x0022a400080011ff */
[----:B--2---:R-:W-:Y:S05]  /*2ae0*/  @!P0 NANOSLEEP.SYNCS 0x989680 ;  /* 0x009896800000895d */ /* 0x004fea0003900000 */
[----:B------:R-:W2:Y:S02]  /*2af0*/  @!P0 SYNCS.PHASECHK.TRANS64 P0, [R0+URZ], R2 ;  /* 0x00000002000085a7 */ /* 0x000ea400080010ff */
[----:B--2---:R-:W-:Y:S05]  /*2b00*/  @P0 EXIT ;  /* 0x000000000000094d */ /* 0x004fea0003800000 */
[----:B------:R-:W-:Y:S05]  /*2b10*/  BRA `(.L_x_46) ;  /* 0xfffffffc00ec7947 */ /* 0x000fea000383ffff */
.L_x_22:
[----:B------:R-:W-:-:S04]  /*2b20*/  UISETP.NE.AND UP0, UPT, UR47, URZ, UPT ;  /* 0x000000ff2f00728c */ /* 0x000fc8000bf05270 */
[----:B------:R-:W-:-:S09]  /*2b30*/  UISETP.NE.OR UP0, UPT, UR25, 0x1, UP0 ;  /* 0x000000011900788c */ /* 0x000fd20008705670 */
[----:B------:R-:W-:Y:S05]  /*2b40*/  BRA.U UP0, `(.L_x_47) ;  /* 0x0000000500487547 */ /* 0x000fea000b800000 */
[----:B------:R-:W-:Y:S01]  /*2b50*/  ISETP.GE.U32.AND P2, PT, R0, 0x4, PT ;  /* 0x000000040000780c */ /* 0x000fe20003f46070 */
[----:B------:R-:W-:Y:S01]  /*2b60*/  IMAD.MOV.U32 R12, RZ, RZ, 0x1 ;  /* 0x00000001ff0c7424 */ /* 0x000fe200078e00ff */
[----:B------:R-:W-:Y:S02]  /*2b70*/  CS2R R10, SRZ ;  /* 0x00000000000a7805 */ /* 0x000fe4000001ff00 */
[----:B------:R-:W-:Y:S01]  /*2b80*/  CS2R R8, SRZ ;  /* 0x0000000000087805 */ /* 0x000fe2000001ff00 */
[----:B------:R-:W-:Y:S01]  /*2b90*/  UMOV UR6, 0x400 ;  /* 0x0000040000067882 */ /* 0x000fe20000000000 */
[----:B------:R-:W-:Y:S01]  /*2ba0*/  UMOV UR5, URZ ;  /* 0x000000ff00057c82 */ /* 0x000fe20008000000 */
[----:B------:R-:W-:-:S12]  /*2bb0*/  ULEA UR6, UR47, UR6, 0x18 ;  /* 0x000000062f067291 */ /* 0x000fd8000f8ec0ff */
.L_x_51:
[----:B------:R-:W-:Y:S02]  /*2bc0*/  LEA R2, R8, UR6, 0x3 ;  /* 0x0000000608027c11 */ /* 0x000fe4000f8e18ff */
[----:B------:R-:W-:-:S03]  /*2bd0*/  SHF.L.U32 R4, R9, 0x1f, RZ ;  /* 0x0000001f09047819 */ /* 0x000fc600000006ff */
[----:B------:R-:W-:Y:S01]  /*2be0*/  VIADD R5, R2, 0x100 ;  /* 0x0000010002057836 */ /* 0x000fe20000000000 */
[----:B------:R-:W1:Y:S02]  /*2bf0*/  SYNCS.PHASECHK.TRANS64.TRYWAIT P0, [R2+URZ+0xf0], R4 ;  /* 0x0000f004020075a7 */ /* 0x000e6400080011ff */
[----:B-1----:R-:W-:Y:S05]  /*2c00*/  @!P0 BRA `(.L_x_48) ;  /* 0x0000006400108947 */ /* 0x002fea0003800000 */
.L_x_159:
[----:B------:R-:W-:Y:S01]  /*2c10*/  ULEA UR4, UR5, UR6, 0x3 ;  /* 0x0000000605047291 */ /* 0x000fe2000f8e18ff */
[----:B-1----:R-:W-:Y:S01]  /*2c20*/  PRMT R2, RZ, 0x654, R5 ;  /* 0x00000654ff027816 */ /* 0x002fe20000000005 */
[----:B------:R-:W-:Y:S01]  /*2c30*/  @!P2 IMAD.MOV.U32 R4, RZ, RZ, 0x10 ;  /* 0x00000010ff04a424 */ /* 0x000fe200078e00ff */
[----:B------:R-:W-:Y:S01]  /*2c40*/  SHF.L.U32 R5, R12, 0x1f, RZ ;  /* 0x0000001f0c057819 */ /* 0x000fe200000006ff */
[----:B------:R-:W-:Y:S01]  /*2c50*/  UIADD3 UR7, UPT, UPT, UR4, 0x90, URZ ;  /* 0x0000009004077890 */ /* 0x000fe2000fffe0ff */
[----:B------:R1:W-:Y:S05]  /*2c60*/  SYNCS.ARRIVE.TRANS64.RED.A1T0 RZ, [R2+URZ], RZ ;  /* 0x000000ff02ff79a7 */ /* 0x0003ea00081004ff */
[----:B------:R-:W-:Y:S01]  /*2c70*/  IMAD.U32 R6, RZ, RZ, UR7 ;  /* 0x00000007ff067e24 */ /* 0x000fe2000f8e00ff */
[----:B------:R-:W2:Y:S04]  /*2c80*/  SYNCS.PHASECHK.TRANS64.TRYWAIT P0, [UR4+0xa0], R5 ;  /* 0x0000a005ff0075a7 */ /* 0x000ea80008001104 */
[----:B------:R-:W-:Y:S01]  /*2c90*/  PRMT R6, R0, 0x654, R6 ;  /* 0x0000065400067816 */ /* 0x000fe20000000006 */
[----:B-12---:R-:W-:Y:S06]  /*2ca0*/  @!P0 BRA `(.L_x_49) ;  /* 0x0000006000fc8947 */ /* 0x006fec0003800000 */
.L_x_161:
[----:B------:R-:W-:Y:S01]  /*2cb0*/  ULEA UR8, UR5, UR6, 0x4 ;  /* 0x0000000605087291 */ /* 0x000fe2000f8e20ff */
[----:B------:R-:W-:Y:S01]  /*2cc0*/  SEL R3, R6, R3, !P2 ;  /* 0x0000000306037207 */ /* 0x000fe20005000000 */
[----:B------:R-:W-:Y:S01]  /*2cd0*/  UIADD3 UR9, UPT, UPT, UR4, 0x90, URZ ;  /* 0x0000009004097890 */ /* 0x000fe2000fffe0ff */
[----:B-1----:R-:W-:Y:S01]  /*2ce0*/  LEA R2, R11, UR6, 0x3 ;  /* 0x000000060b027c11 */ /* 0x002fe2000f8e18ff */
[----:B------:R-:W-:Y:S01]  /*2cf0*/  UIADD3 UR8, UPT, UPT, UR8, 0x120, URZ ;  /* 0x0000012008087890 */ /* 0x000fe2000fffe0ff */
[----:B------:R1:W-:Y:S01]  /*2d00*/  @!P2 SYNCS.ARRIVE.TRANS64.RED RZ, [R3+URZ], R4 ;  /* 0x0000000403ffa9a7 */ /* 0x0003e200080004ff */
[----:B------:R-:W-:Y:S01]  /*2d10*/  UIADD3 UR4, UPT, UPT, UR5, 0x1, URZ ;  /* 0x0000000105047890 */ /* 0x000fe2000fffe0ff */
[----:B------:R-:W-:-:S03]  /*2d20*/  VIADD R8, R8, 0x1 ;  /* 0x0000000108087836 */ /* 0x000fc60000000000 */
[----:B------:R-:W-:Y:S02]  /*2d30*/  UISETP.NE.AND UP0, UPT, UR4, 0x2, UPT ;  /* 0x000000020400788c */ /* 0x000fe4000bf05270 */
[----:B------:R-:W-:Y:S01]  /*2d40*/  ISETP.NE.AND P0, PT, R8, 0x2, PT ;  /* 0x000000020800780c */ /* 0x000fe20003f05270 */
[----:B------:R-:W-:Y:S06]  /*2d50*/  UGETNEXTWORKID.BROADCAST [UR8], [UR9] ;  /* 0x00000000080073ca */ /* 0x000fec0008000100 */
[----:B------:R-:W-:Y:S02]  /*2d60*/  USEL UR7, URZ, 0x1, UP0 ;  /* 0x00000001ff077887 */ /* 0x000fe40008000000 */
[----:B------:R-:W-:-:S04]  /*2d70*/  USEL UR5, UR4, URZ, UP0 ;  /* 0x000000ff04057287 */ /* 0x000fc80008000000 */
[----:B------:R-:W-:Y:S02]  /*2d80*/  LOP3.LUT R12, R12, UR7, RZ, 0x3c, !PT ;  /* 0x000000070c0c7c12 */ /* 0x000fe4000f8e3cff */
[----:B-1----:R-:W-:-:S04]  /*2d90*/  SHF.L.U32 R4, R10, 0x1f, RZ ;  /* 0x0000001f0a047819 */ /* 0x002fc800000006ff */
[----:B------:R-:W1:Y:S02]  /*2da0*/  SYNCS.PHASECHK.TRANS64.TRYWAIT P1, [R2+URZ+0x90], R4 ;  /* 0x00009004020075a7 */ /* 0x000e6400080211ff */
[----:B-1----:R-:W-:Y:S05]  /*2db0*/  @!P1 BRA `(.L_x_50) ;  /* 0x0000006000d09947 */ /* 0x002fea0003800000 */
.L_x_162:
[C---:B-1----:R-:W-:Y:S01]  /*2dc0*/  LEA R4, R11.reuse, UR6, 0x4 ;  /* 0x000000060b047c11 */ /* 0x042fe2000f8e20ff */
[----:B------:R-:W-:Y:S01]  /*2dd0*/  VIADD R2, R2, 0xa0 ;  /* 0x000000a002027836 */ /* 0x000fe20000000000 */
[----:B------:R-:W-:Y:S01]  /*2de0*/  SEL R8, R8, RZ, P0 ;  /* 0x000000ff08087207 */ /* 0x000fe20000000000 */
[----:B------:R-:W-:-:S03]  /*2df0*/  VIADD R11, R11, 0x1 ;  /* 0x000000010b0b7836 */ /* 0x000fc60000000000 */
[----:B------:R-:W1:Y:S01]  /*2e00*/  LDS.128 R4, [R4+0x120] ;  /* 0x0001200004047984 */ /* 0x000e620000000c00 */
[----:B------:R-:W-:Y:S02]  /*2e10*/  PRMT R2, RZ, 0x654, R2 ;  /* 0x00000654ff027816 */ /* 0x000fe40000000002 */
[C---:B------:R-:W-:Y:S01]  /*2e20*/  ISETP.NE.AND P1, PT, R11.reuse, 0x2, PT ;  /* 0x000000020b00780c */ /* 0x040fe20003f25270 */
[----:B------:R-:W-:Y:S01]  /*2e30*/  @!PT LDS RZ, [RZ] ;  /* 0x00000000fffff984 */ /* 0x000fe20000000800 */
[----:B------:R-:W-:Y:S01]  /*2e40*/  @!PT LDS RZ, [RZ] ;  /* 0x00000000fffff984 */ /* 0x000fe20000000800 */
[----:B------:R-:W-:Y:S01]  /*2e50*/  @!PT LDS RZ, [RZ] ;  /* 0x00000000fffff984 */ /* 0x000fe20000000800 */
[----:B------:R-:W-:Y:S01]  /*2e60*/  @!PT LDS RZ, [RZ] ;  /* 0x00000000fffff984 */ /* 0x000fe20000000800 */
[----:B------:R2:W-:Y:S06]  /*2e70*/  MEMBAR.ALL.CTA ;  /* 0x0000000000007992 */ /* 0x0005ec0000008000 */
[----:B--2---:R-:W2:Y:S01]  /*2e80*/  FENCE.VIEW.ASYNC.S ;  /* 0x00000000000073c6 */ /* 0x004ea20000000000 */
[----:B------:R-:W-:Y:S01]  /*2e90*/  SEL R11, R11, RZ, P1 ;  /* 0x000000ff0b0b7207 */ /* 0x000fe20000800000 */
[----:B--2---:R2:W-:Y:S01]  /*2ea0*/  SYNCS.ARRIVE.TRANS64.RED.A1T0 RZ, [R2+URZ], RZ ;  /* 0x000000ff02ff79a7 */ /* 0x0045e200081004ff */
[----:B-1----:R-:W-:-:S02]  /*2eb0*/  LOP3.LUT P3, RZ, R6, 0x1, RZ, 0xc0, !PT ;  /* 0x0000000106ff7812 */ /* 0x002fc4000786c0ff */
[----:B------:R-:W-:-:S04]  /*2ec0*/  SEL R4, RZ, 0x1, P1 ;  /* 0x00000001ff047807 */ /* 0x000fc80000800000 */
[----:B------:R-:W-:Y:S02]  /*2ed0*/  LOP3.LUT R10, R10, R4, RZ, 0x3c, !PT ;  /* 0x000000040a0a7212 */ /* 0x000fe400078e3cff */
[----:B--2---:R-:W-:-:S04]  /*2ee0*/  SEL R2, RZ, 0x1, P0 ;  /* 0x00000001ff027807 */ /* 0x004fc80000000000 */
[----:B------:R-:W-:Y:S01]  /*2ef0*/  LOP3.LUT R9, R9, R2, RZ, 0x3c, !PT ;  /* 0x0000000209097212 */ /* 0x000fe200078e3cff */
[----:B------:R-:W-:Y:S06]  /*2f00*/  @P3 BRA `(.L_x_51) ;  /* 0xfffffffc002c3947 */ /* 0x000fec000383ffff */
[----:B------:R-:W-:Y:S01]  /*2f10*/  ULEA UR4, UR5, UR6, 0x3 ;  /* 0x0000000605047291 */ /* 0x000fe2000f8e18ff */
[----:B------:R-:W-:-:S08]  /*2f20*/  SHF.L.U32 R2, R12, 0x1f, RZ ;  /* 0x0000001f0c027819 */ /* 0x000fd000000006ff */
[----:B------:R-:W1:Y:S02]  /*2f30*/  SYNCS.PHASECHK.TRANS64 P0, [UR4+0xa0], R2 ;  /* 0x0000a002ff0075a7 */ /* 0x000e640008001004 */
[----:B-1----:R-:W-:Y:S05]  /*2f40*/  @P0 BRA `(.L_x_52) ;  /* 0x0000000000080947 */ /* 0x002fea0003800000 */
[----:B------:R-:W1:Y:S02]  /*2f50*/  SYNCS.PHASECHK.TRANS64.TRYWAIT P0, [UR4+0xa0], R2 ;  /* 0x0000a002ff0075a7 */ /* 0x000e640008001104 */
[----:B-1----:R-:W-:Y:S05]  /*2f60*/  @!P0 BRA `(.L_x_53) ;  /* 0x0000006000788947 */ /* 0x002fea0003800000 */
.L_x_52:
[----:B------:R-:W-:-:S04]  /*2f70*/  UIADD3 UR7, UPT, UPT, UR5, 0x1, URZ ;  /* 0x0000000105077890 */ /* 0x000fc8000fffe0ff */
[----:B------:R-:W-:-:S04]  /*2f80*/  UISETP.NE.AND UP0, UPT, UR7, 0x2, UPT ;  /* 0x000000020700788c */ /* 0x000fc8000bf05270 */
[----:B------:R-:W-:Y:S02]  /*2f90*/  USEL UR8, URZ, 0x1, UP0 ;  /* 0x00000001ff087887 */ /* 0x000fe40008000000 */
[----:B------:R-:W-:-:S04]  /*2fa0*/  USEL UR7, UR7, URZ, UP0 ;  /* 0x000000ff07077287 */ /* 0x000fc80008000000 */
[----:B------:R-:W-:Y:S01]  /*2fb0*/  ULEA UR7, UR7, UR6, 0x3 ;  /* 0x0000000607077291 */ /* 0x000fe2000f8e18ff */
[----:B-1----:R-:W-:-:S04]  /*2fc0*/  LOP3.LUT R2, R12, UR8, RZ, 0x3c, !PT ;  /* 0x000000080c027c12 */ /* 0x002fc8000f8e3cff */
[----:B------:R-:W-:-:S04]  /*2fd0*/  SHF.L.U32 R0, R2, 0x1f, RZ ;  /* 0x0000001f02007819 */ /* 0x000fc800000006ff */
[----:B------:R-:W1:Y:S02]  /*2fe0*/  SYNCS.PHASECHK.TRANS64 P0, [UR7+0xa0], R0 ;  /* 0x0000a000ff0075a7 */ /* 0x000e640008001007 */
[----:B-1----:R-:W-:Y:S05]  /*2ff0*/  @P0 EXIT ;  /* 0x000000000000094d */ /* 0x002fea0003800000 */
[----:B------:R-:W-:Y:S02]  /*3000*/  SHF.L.U32 R2, R2, 0x1f, RZ ;  /* 0x0000001f02027819 */ /* 0x000fe400000006ff */
[----:B------:R-:W-:-:S07]  /*3010*/  MOV R0, UR7 ;  /* 0x0000000700007c02 */ /* 0x000fce0008000f00 */
.L_x_54:
[----:B-1----:R1:W2:Y:S02]  /*3020*/  SYNCS.PHASECHK.TRANS64.TRYWAIT P0, [R0+URZ+0xa0], R2 ;  /* 0x0000a002000075a7 */ /* 0x0022a400080011ff */
[----:B--2---:R-:W-:Y:S05]  /*3030*/  @!P0 NANOSLEEP.SYNCS 0x989680 ;  /* 0x009896800000895d */ /* 0x004fea0003900000 */
[----:B------:R-:W2:Y:S02]  /*3040*/  @!P0 SYNCS.PHASECHK.TRANS64 P0, [R0+URZ+0xa0], R2 ;  /* 0x0000a002000085a7 */ /* 0x000ea400080010ff */
[----:B--2---:R-:W-:Y:S05]  /*3050*/  @P0 EXIT ;  /* 0x000000000000094d */ /* 0x004fea0003800000 */
[----:B------:R-:W-:Y:S05]  /*3060*/  BRA `(.L_x_54) ;  /* 0xfffffffc00ec7947 */ /* 0x000fea000383ffff */
.L_x_47:
[----:B------:R-:W-:Y:S05]  /*3070*/  BRA.U UP4, `(.L_x_55) ;  /* 0x0000001104d47547 */ /* 0x000fea000b800000 */
[----:B------:R-:W-:Y:S01]  /*3080*/  UMOV UR4, 0x40 ;  /* 0x0000004000047882 */ /* 0x000fe20000000000 */
[----:B------:R-:W-:Y:S01]  /*3090*/  NOP ;  /* 0x0000000000007918 */ /* 0x000fe20000000000 */
[----:B------:R-:W-:Y:S01]  /*30a0*/  ULEA UR5, UR47, UR4, 0x18 ;  /* 0x000000042f057291 */ /* 0x000fe2000f8ec0ff */
[----:B------:R-:W-:Y:S02]  /*30b0*/  UMOV UR6, 0x400 ;  /* 0x0000040000067882 */ /* 0x000fe40000000000 */
[----:B------:R-:W-:-:S06]  /*30c0*/  ULEA UR6, UR47, UR6, 0x18 ;  /* 0x000000062f067291 */ /* 0x000fcc000f8ec0ff */
[----:B------:R-:W1:Y:S02]  /*30d0*/  LDS.U8 R0, [UR5+0x1c] ;  /* 0x00001c05ff007984 */ /* 0x000e640008000000 */
[----:B-1----:R-:W-:-:S13]  /*30e0*/  ISETP.NE.AND P0, PT, R0, RZ, PT ;  /* 0x000000ff0000720c */ /* 0x002fda0003f05270 */
[----:B------:R-:W-:Y:S05]  /*30f0*/  @P0 BRA `(.L_x_56) ;  /* 0x0000000400080947 */ /* 0x000fea0003800000 */
[----:B------:R-:W-:Y:S02]  /*3100*/  UISETP.NE.U32.AND UP1, UPT, UR48, 0x1, UPT ;  /* 0x000000013000788c */ /* 0x000fe4000bf25070 */
[----:B------:R-:W-:-:S07]  /*3110*/  UIADD3 UR7, UPT, UPT, UR5, 0x8, URZ ;  /* 0x0000000805077890 */ /* 0x000fce000fffe0ff */
[----:B------:R-:W-:Y:S05]  /*3120*/  BRA.U !UP1, `(.L_x_57) ;  /* 0x00000001099c7547 */ /* 0x000fea000b800000 */
[----:B------:R-:W-:Y:S01]  /*3130*/  ELECT P0, URZ, PT ;  /* 0x0000000000ff782f */ /* 0x000fe20003800000 */
[----:B------:R-:W-:-:S12]  /*3140*/  BSSY B0, `(.L_x_57) ;  /* 0x0000025000007945 */ /* 0x000fd80003800000 */
[----:B------:R-:W-:Y:S05]  /*3150*/  @!P0 BRA `(.L_x_58) ;  /* 0x00000000008c8947 */ /* 0x000fea0003800000 */
[----:B------:R-:W-:-:S05]  /*3160*/  UMOV UR4, 0x10 ;  /* 0x0000001000047882 */ /* 0x000fca0000000000 */
[----:B------:R-:W-:Y:S04]  /*3170*/  DEPBAR.LE SB1, 0x36 ;  /* 0x00009d800000791a */ /* 0x000fe80000000000 */
[----:B------:R-:W1:Y:S02]  /*3180*/  UTCATOMSWS.2CTA.FIND_AND_SET.ALIGN UP0, UR4, UR4 ;  /* 0x00000004000475e3 */ /* 0x000e640008200800 */
[----:B-1----:R-:W-:Y:S01]  /*3190*/  MOV R10, UR4 ;  /* 0x00000004000a7c02 */ /* 0x002fe20008000f00 */
[----:B------:R-:W-:Y:S06]  /*31a0*/  BRA.U UP0, `(.L_x_59) ;  /* 0x0000000100187547 */ /* 0x000fec000b800000 */
.L_x_60:
[----:B------:R-:W-:Y:S05]  /*31b0*/  NANOSLEEP 0x64 ;  /* 0x000000640000795d */ /* 0x000fea0003800000 */
[----:B------:R-:W-:-:S05]  /*31c0*/  UMOV UR4, 0x10 ;  /* 0x0000001000047882 */ /* 0x000fca0000000000 */
[----:B------:R-:W-:Y:S04]  /*31d0*/  DEPBAR.LE SB1, 0x36 ;  /* 0x00009d800000791a */ /* 0x000fe80000000000 */
[----:B------:R-:W1:Y:S02]  /*31e0*/  UTCATOMSWS.2CTA.FIND_AND_SET.ALIGN UP0, UR4, UR4 ;  /* 0x00000004000475e3 */ /* 0x000e640008200800 */
[----:B-1----:R-:W-:Y:S01]  /*31f0*/  MOV R10, UR4 ;  /* 0x00000004000a7c02 */ /* 0x002fe20008000f00 */
[----:B------:R-:W-:Y:S05]  /*3200*/  BRA.U !UP0, `(.L_x_60) ;  /* 0xfffffffd08e87547 */ /* 0x000fea000b83ffff */
.L_x_59:
[----:B------:R-:W1:Y:S01]  /*3210*/  LDS R6, [UR5+0x10] ;  /* 0x00001005ff067984 */ /* 0x000e620008000800 */
[----:B------:R-:W-:Y:S01]  /*3220*/  IMAD.U32 R0, RZ, RZ, UR6 ;  /* 0x00000006ff007e24 */ /* 0x000fe2000f8e00ff */
[----:B------:R-:W-:-:S03]  /*3230*/  MOV R4, UR49 ;  /* 0x0000003100047c02 */ /* 0x000fc60008000f00 */
[----:B------:R-:W-:Y:S01]  /*3240*/  VIADD R0, R0, 0x140 ;  /* 0x0000014000007836 */ /* 0x000fe20000000000 */
[----:B-1----:R-:W-:-:S04]  /*3250*/  SHF.L.U32 R6, R6, 0x1f, RZ ;  /* 0x0000001f06067819 */ /* 0x002fc800000006ff */
[----:B------:R-:W1:Y:S02]  /*3260*/  SYNCS.PHASECHK.TRANS64.TRYWAIT P0, [UR5+0x8], R6 ;  /* 0x00000806ff0075a7 */ /* 0x000e640008001105 */
[----:B-1----:R-:W-:Y:S05]  /*3270*/  @P0 BRA `(.L_x_61) ;  /* 0x0000000000080947 */ /* 0x002fea0003800000 */
[----:B------:R-:W1:Y:S02]  /*3280*/  SYNCS.PHASECHK.TRANS64.TRYWAIT P0, [UR5+0x8], R6 ;  /* 0x00000806ff0075a7 */ /* 0x000e640008001105 */
[----:B-1----:R-:W-:Y:S05]  /*3290*/  @!P0 BRA `(.L_x_62) ;  /* 0x0000005c00c48947 */ /* 0x002fea0003800000 */
.L_x_61:
[----:B------:R-:W-:Y:S01]  /*32a0*/  PRMT R4, R4, 0x654, R0 ;  /* 0x0000065404047816 */ /* 0x000fe20000000000 */
[----:B------:R-:W-:Y:S01]  /*32b0*/  HFMA2 R0, -RZ, RZ, 0, 5.9604644775390625e-08 ;  /* 0x00000001ff007431 */ /* 0x000fe200000001ff */
[----:B------:R-:W-:Y:S01]  /*32c0*/  UPRMT UR4, UR49, 0x654, UR7 ;  /* 0x0000065431047896 */ /* 0x000fe20008000007 */
[----:B------:R-:W-:Y:S02]  /*32d0*/  IMAD.MOV.U32 R8, RZ, RZ, 0xffff ;  /* 0x0000ffffff087424 */ /* 0x000fe400078e00ff */
[----:B-1----:R-:W-:Y:S02]  /*32e0*/  IMAD.MOV.U32 R6, RZ, RZ, 0x4 ;  /* 0x00000004ff067424 */ /* 0x002fe400078e00ff */
[----:B------:R-:W-:Y:S01]  /*32f0*/  IMAD.SHL.U32 R9, R10, 0x20, RZ ;  /* 0x000000200a097824 */ /* 0x000fe200078e00ff */
[----:B------:R-:W-:Y:S02]  /*3300*/  MOV R5, UR4 ;  /* 0x0000000400057c02 */ /* 0x000fe40008000f00 */
[-C--:B------:R-:W-:Y:S01]  /*3310*/  SHF.L.U32 R8, R8, R10.reuse, RZ ;  /* 0x0000000a08087219 */ /* 0x080fe200000006ff */
[----:B------:R1:W-:Y:S01]  /*3320*/  SYNCS.ARRIVE.TRANS64.RED RZ, [UR4], R6 ;  /* 0x00000006ffff79a7 */ /* 0x0003e20008000404 */
[----:B------:R-:W-:Y:S01]  /*3330*/  SHF.L.U32 R7, R0, R10, RZ ;  /* 0x0000000a00077219 */ /* 0x000fe200000006ff */
[----:B------:R1:W-:Y:S04]  /*3340*/  STS [UR6+0x140], R9 ;  /* 0x00014009ff007988 */ /* 0x0003e80008000806 */
[----:B------:R1:W-:Y:S04]  /*3350*/  STAS [R4.64], R10 ;  /* 0x0000000a04007dbd */ /* 0x0003e8000c0008ff */
[----:B------:R1:W-:Y:S04]  /*3360*/  ATOMS.OR RZ, [UR5+0x14], R8 ;  /* 0x00001408ffff798c */ /* 0x0003e8000b000005 */
[----:B------:R1:W-:Y:S04]  /*3370*/  ATOMS.OR RZ, [UR5+0x18], R7 ;  /* 0x00001807ffff798c */ /* 0x0003e8000b000005 */
[----:B------:R1:W-:Y:S02]  /*3380*/  ATOMS.XOR RZ, [UR5+0x10], R0 ;  /* 0x00001000ffff798c */ /* 0x0003e4000b800005 */
.L_x_58:
[----:B------:R-:W-:Y:S05]  /*3390*/  BSYNC B0 ;  /* 0x0000000000007941 */ /* 0x000fea0003800000 */
.L_x_57:
[----:B------:R-:W-:Y:S05]  /*33a0*/  BRA.U UP1, `(.L_x_63) ;  /* 0x00000001016c7547 */ /* 0x000fea000b800000 */
[----:B------:R-:W-:-:S03]  /*33b0*/  UMOV UR4, 0xffffffff ;  /* 0xffffffff00047882 */ /* 0x000fc60000000000 */
[----:B------:R-:W-:Y:S05]  /*33c0*/  BRA.DIV UR4, `(.L_x_64) ;  /* 0x0000005e04907947 */ /* 0x000fea000b800000 */
[----:B------:R-:W-:-:S13]  /*33d0*/  ELECT P6, URZ, PT ;  /* 0x0000000000ff782f */ /* 0x000fda00038c0000 */
.L_x_166:
[----:B------:R-:W-:Y:S05]  /*33e0*/  @!P6 BRA `(.L_x_63) ;  /* 0x00000000005ce947 */ /* 0x000fea0003800000 */
[----:B-1----:R-:W1:Y:S02]  /*33f0*/  LDS R4, [UR5+0x10] ;  /* 0x00001005ff047984 */ /* 0x002e640008000800 */
[----:B-1----:R-:W-:-:S04]  /*3400*/  SHF.L.U32 R4, R4, 0x1f, RZ ;  /* 0x0000001f04047819 */ /* 0x002fc800000006ff */
[----:B------:R-:W1:Y:S02]  /*3410*/  SYNCS.PHASECHK.TRANS64.TRYWAIT P0, [UR5+0x8], R4 ;  /* 0x00000804ff0075a7 */ /* 0x000e640008001105 */
[----:B-1----:R-:W-:Y:S05]  /*3420*/  @P0 BRA `(.L_x_65) ;  /* 0x0000000000080947 */ /* 0x002fea0003800000 */
[----:B------:R-:W1:Y:S02]  /*3430*/  SYNCS.PHASECHK.TRANS64.TRYWAIT P0, [UR5+0x8], R4 ;  /* 0x00000804ff0075a7 */ /* 0x000e640008001105 */
[----:B-1----:R-:W-:Y:S05]  /*3440*/  @!P0 BRA `(.L_x_66) ;  /* 0x0000005c00908947 */ /* 0x002fea0003800000 */
.L_x_65:
[----:B------:R-:W2:Y:S01]  /*3450*/  LDS R6, [UR6+0x140] ;  /* 0x00014006ff067984 */ /* 0x000ea20008000800 */
[----:B-1----:R-:W-:Y:S02]  /*3460*/  HFMA2 R0, -RZ, RZ, 0, 5.9604644775390625e-08 ;  /* 0x00000001ff007431 */ /* 0x002fe400000001ff */
[----:B------:R-:W-:Y:S01]  /*3470*/  IMAD.MOV.U32 R4, RZ, RZ, 0xffff ;  /* 0x0000ffffff047424 */ /* 0x000fe200078e00ff */
[----:B------:R-:W-:Y:S01]  /*3480*/  UPRMT UR4, UR49, 0x654, UR7 ;  /* 0x0000065431047896 */ /* 0x000fe20008000007 */
[----:B--2---:R-:W-:-:S03]  /*3490*/  IMAD.SHL.U32 R5, R6, 0x20, RZ ;  /* 0x0000002006057824 */ /* 0x004fc600078e00ff */
[-C--:B------:R-:W-:Y:S02]  /*34a0*/  SHF.L.U32 R4, R4, R6.reuse, RZ ;  /* 0x0000000604047219 */ /* 0x080fe400000006ff */
[----:B------:R-:W-:Y:S01]  /*34b0*/  SHF.L.U32 R6, R0, R6, RZ ;  /* 0x0000000600067219 */ /* 0x000fe200000006ff */
[----:B------:R2:W-:Y:S04]  /*34c0*/  STS [UR6+0x140], R5 ;  /* 0x00014005ff007988 */ /* 0x0005e80008000806 */
[----:B------:R2:W-:Y:S04]  /*34d0*/  ATOMS.OR RZ, [UR5+0x14], R4 ;  /* 0x00001404ffff798c */ /* 0x0005e8000b000005 */
[----:B------:R2:W-:Y:S01]  /*34e0*/  ATOMS.OR RZ, [UR5+0x18], R6 ;  /* 0x00001806ffff798c */ /* 0x0005e2000b000005 */
[----:B------:R-:W-:Y:S03]  /*34f0*/  SYNCS.ARRIVE.TRANS64.RED.A1T0 RZ, [UR4], RZ ;  /* 0x000000ffffff79a7 */ /* 0x000fe60008100404 */
[----:B------:R2:W-:Y:S01]  /*3500*/  ATOMS.XOR RZ, [UR5+0x10], R0 ;  /* 0x00001000ffff798c */ /* 0x0005e2000b800005 */
[----:B------:R-:W-:Y:S05]  /*3510*/  BRA `(.L_x_63) ;  /* 0x0000000000107947 */ /* 0x000fea0003800000 */
.L_x_56:
[----:B------:R-:W-:Y:S02]  /*3520*/  MOV R0, 0xffffffff ;  /* 0xffffffff00007802 */ /* 0x000fe40000000f00 */
[----:B------:R-:W-:-:S03]  /*3530*/  MOV R4, 0x3560 ;  /* 0x0000356000047802 */ /* 0x000fc60000000f00 */
[----:B------:R1:W-:Y:S04]  /*3540*/  STS [UR6+0x140], R0 ;  /* 0x00014000ff007988 */ /* 0x0003e80008000806 */
[----:B-1---5:R-:W-:Y:S05]  /*3550*/  CALL.REL.NOINC `($__internal_1_$__cuda_sm10x_tcgen05_guardrail_trap_phase_invalid_during_alloc) ;  /* 0x0000006400647944 */ /* 0x022fea0003c00000 */
.L_x_63:
[----:B------:R-:W-:Y:S05]  /*3560*/  WARPSYNC.ALL ;  /* 0x0000000000007948 */ /* 0x000fea0003800000 */
[----:B------:R-:W3:Y:S01]  /*3570*/  S2UR UR4, SR_CgaCtaId ;  /* 0x00000000000479c3 */ /* 0x000ee20000008800 */
[----:B------:R-:W-:Y:S01]  /*3580*/  UMOV UR26, 0x400 ;  /* 0x00000400001a7882 */ /* 0x000fe20000000000 */
[----:B------:R-:W-:-:S06]  /*3590*/  NOP ;  /* 0x0000000000007918 */ /* 0x000fcc0000000000 */
[----:B------:R-:W-:Y:S06]  /*35a0*/  BAR.ARV 0x6, 0xa0 ;  /* 0x0182800000007b1d */ /* 0x000fec0000002000 */
[----:B------:R-:W4:Y:S01]  /*35b0*/  LDCU UR6, c[0x0][0x38c] ;  /* 0x00007180ff0677ac */ /* 0x000f220008000800 */
[----:B------:R-:W-:Y:S01]  /*35c0*/  LOP3.LUT R3, R3, 0xffff, RZ, 0xc0, !PT ;  /* 0x0000ffff03037812 */ /* 0x000fe200078ec0ff */
[----:B-1----:R-:W-:Y:S01]  /*35d0*/  IMAD.MOV.U32 R9, RZ, RZ, 0x1 ;  /* 0x00000001ff097424 */ /* 0x002fe200078e00ff */
[----:B------:R-:W-:Y:S01]  /*35e0*/  LOP3.LUT R2, R2, 0xffff, RZ, 0xc0, !PT ;  /* 0x0000ffff02027812 */ /* 0x000fe200078ec0ff */
[----:B------:R-:W-:Y:S01]  /*35f0*/  IMAD.MOV.U32 R8, RZ, RZ, RZ ;  /* 0x000000ffff087224 */ /* 0x000fe200078e00ff */
[----:B------:R-:W-:Y:S01]  /*3600*/  R2UR UR28, R3 ;  /* 0x00000000031c72ca */ /* 0x000fe200000e0000 */
[----:B------:R-:W-:Y:S01]  /*3610*/  UMOV UR32, URZ ;  /* 0x000000ff00207c82 */ /* 0x000fe20008000000 */
[----:B------:R-:W-:-:S02]  /*3620*/  R2UR UR42, R2 ;  /* 0x00000000022a72ca */ /* 0x000fc400000e0000 */
[----:B------:R-:W-:Y:S01]  /*3630*/  CS2R R2, SRZ ;  /* 0x0000000000027805 */ /* 0x000fe2000001ff00 */
[----:B------:R-:W-:Y:S01]  /*3640*/  UMOV UR23, URZ ;  /* 0x000000ff00177c82 */ /* 0x000fe20008000000 */
[----:B---3--:R-:W-:Y:S01]  /*3650*/  ULEA UR26, UR4, UR26, 0x18 ;  /* 0x0000001a041a7291 */ /* 0x008fe2000f8ec0ff */
[----:B------:R-:W-:Y:S01]  /*3660*/  UMOV UR22, URZ ;  /* 0x000000ff00167c82 */ /* 0x000fe20008000000 */
[----:B------:R-:W-:Y:S02]  /*3670*/  UISETP.NE.AND UP3, UPT, UR48, URZ, UPT ;  /* 0x000000ff3000728c */ /* 0x000fe4000bf65270 */
[----:B------:R-:W-:Y:S02]  /*3680*/  UIADD3 UR4, UPT, UPT, UR26, 0x4300, URZ ;  /* 0x000043001a047890 */ /* 0x000fe4000fffe0ff */
[----:B------:R-:W-:-:S03]  /*3690*/  UIADD3 UR5, UPT, UPT, UR26, 0xc300, URZ ;  /* 0x0000c3001a057890 */ /* 0x000fc6000fffe0ff */
[----:B--2---:R-:W1:Y:S01]  /*36a0*/  LDS R0, [UR26+0x140] ;  /* 0x0001401aff007984 */ /* 0x004e620008000800 */
[----:B----4-:R-:W-:Y:S02]  /*36b0*/  UIADD3 UR6, UPT, UPT, UR6, 0x3f, URZ ;  /* 0x0000003f06067890 */ /* 0x010fe4000fffe0ff */
[----:B------:R-:W-:Y:S02]  /*36c0*/  USHF.R.U32.HI UR4, URZ, 0x4, UR4 ;  /* 0x00000004ff047899 */ /* 0x000fe40008011604 */
[----:B------:R-:W-:Y:S02]  /*36d0*/  USHF.R.S32.HI UR33, URZ, 0x1f, UR6 ;  /* 0x0000001fff217899 */ /* 0x000fe40008011406 */
[----:B------:R-:W-:Y:S02]  /*36e0*/  USHF.R.U32.HI UR5, URZ, 0x4, UR5 ;  /* 0x00000004ff057899 */ /* 0x000fe40008011605 */
[----:B------:R-:W-:Y:S02]  /*36f0*/  ULEA.HI UR33, UR33, UR6, URZ, 0x6 ;  /* 0x0000000621217291 */ /* 0x000fe4000f8f30ff */
[----:B------:R-:W-:-:S02]  /*3700*/  ULOP3.LUT UR29, UR4, 0x3fff, URZ, 0xc0, !UPT ;  /* 0x00003fff041d7892 */ /* 0x000fc4000f8ec0ff */
[----:B------:R-:W-:Y:S01]  /*3710*/  USHF.R.S32.HI UR33, URZ, 0x6, UR33 ;  /* 0x00000006ff217899 */ /* 0x000fe20008011421 */
[----:B------:R-:W-:Y:S01]  /*3720*/  UMOV UR40, 0x0 ;  /* 0x0000000000287882 */ /* 0x000fe20000000000 */
[----:B------:R-:W-:Y:S02]  /*3730*/  UMOV UR41, 0x8210010 ;  /* 0x0821001000297882 */ /* 0x000fe40000000000 */
[----:B------:R-:W-:Y:S02]  /*3740*/  UISETP.LT.AND UP0, UPT, UR33, 0x1, UPT ;  /* 0x000000012100788c */ /* 0x000fe4000bf01270 */
[----:B------:R-:W-:Y:S02]  /*3750*/  ULOP3.LUT UR30, UR5, 0x3fff, URZ, 0xc0, !UPT ;  /* 0x00003fff051e7892 */ /* 0x000fe4000f8ec0ff */
[----:B------:R-:W-:Y:S02]  /*3760*/  ULOP3.LUT UR29, UR29, 0x10000, URZ, 0xfc, !UPT ;  /* 0x000100001d1d7892 */ /* 0x000fe4000f8efcff */
[----:B------:R-:W-:Y:S01]  /*3770*/  USEL UR43, UR33, 0x1, !UP0 ;  /* 0x00000001212b7887 */ /* 0x000fe2000c000000 */
[----:B------:R-:W-:Y:S01]  /*3780*/  UMOV UR38, 0x0 ;  /* 0x0000000000267882 */ /* 0x000fe20000000000 */
[----:B------:R-:W-:Y:S01]  /*3790*/  UMOV UR39, 0x8210010 ;  /* 0x0821001000277882 */ /* 0x000fe20000000000 */
[----:B------:R-:W-:Y:S01]  /*37a0*/  UMOV UR36, 0x0 ;  /* 0x0000000000247882 */ /* 0x000fe20000000000 */
[----:B------:R-:W-:Y:S01]  /*37b0*/  UMOV UR37, 0x8210010 ;  /* 0x0821001000257882 */ /* 0x000fe20000000000 */
[----:B------:R-:W-:Y:S01]  /*37c0*/  UMOV UR34, 0x0 ;  /* 0x0000000000227882 */ /* 0x000fe20000000000 */
[----:B------:R-:W-:Y:S01]  /*37d0*/  UMOV UR35, 0x8210010 ;  /* 0x0821001000237882 */ /* 0x000fe20000000000 */
[----:B-1----:R-:W-:-:S15]  /*37e0*/  R2UR UR44, R0 ;  /* 0x00000000002c72ca */ /* 0x002fde00000e0000 */
.L_x_74:
[C---:B------:R-:W-:Y:S02]  /*37f0*/  LEA R0, R8.reuse, UR26, 0x3 ;  /* 0x0000001a08007c11 */ /* 0x040fe4000f8e18ff */
[----:B------:R-:W-:Y:S02]  /*3800*/  SHF.L.U32 R4, R3, 0x1f, RZ ;  /* 0x0000001f03047819 */ /* 0x000fe400000006ff */
[----:B------:R-:W-:Y:S02]  /*3810*/  LEA R5, R8, UR26, 0x4 ;  /* 0x0000001a08057c11 */ /* 0x000fe4000f8e20ff */
[----:B------:R-:W1:Y:S02]  /*3820*/  SYNCS.PHASECHK.TRANS64.TRYWAIT P0, [R0+URZ+0x90], R4 ;  /* 0x00009004000075a7 */ /* 0x000e6400080011ff */
[----:B-1-3--:R-:W-:Y:S05]  /*3830*/  @!P0 BRA `(.L_x_67) ;  /* 0x0000005800ac8947 */ /* 0x00afea0003800000 */
.L_x_167:
[----:B-1----:R-:W1:Y:S01]  /*3840*/  LDS.128 R4, [R5+0x120] ;  /* 0x0001200005047984 */ /* 0x002e620000000c00 */
[----:B------:R-:W-:Y:S02]  /*3850*/  VIADD R0, R0, 0xa0 ;  /* 0x000000a000007836 */ /* 0x000fe40000000000 */
[----:B------:R-:W-:Y:S01]  /*3860*/  VIADD R8, R8, 0x1 ;  /* 0x0000000108087836 */ /* 0x000fe20000000000 */
[----:B------:R-:W-:Y:S01]  /*3870*/  @!PT LDS RZ, [RZ] ;  /* 0x00000000fffff984 */ /* 0x000fe20000000800 */
[----:B------:R-:W-:Y:S01]  /*3880*/  @!PT LDS RZ, [RZ] ;  /* 0x00000000fffff984 */ /* 0x000fe20000000800 */
[----:B------:R-:W-:Y:S01]  /*3890*/  @!PT LDS RZ, [RZ] ;  /* 0x00000000fffff984 */ /* 0x000fe20000000800 */
[----:B------:R-:W-:Y:S01]  /*38a0*/  @!PT LDS RZ, [RZ] ;  /* 0x00000000fffff984 */ /* 0x000fe20000000800 */
[----:B------:R2:W-:Y:S06]  /*38b0*/  MEMBAR.ALL.CTA ;  /* 0x0000000000007992 */ /* 0x0005ec0000008000 */
[----:B--2---:R-:W2:Y:S01]  /*38c0*/  FENCE.VIEW.ASYNC.S ;  /* 0x00000000000073c6 */ /* 0x004ea20000000000 */
[----:B------:R-:W-:-:S04]  /*38d0*/  PRMT R0, RZ, 0x654, R0 ;  /* 0x00000654ff007816 */ /* 0x000fc80000000000 */
[----:B--2---:R2:W-:Y:S01]  /*38e0*/  SYNCS.ARRIVE.TRANS64.RED.A1T0 RZ, [R0+URZ], RZ ;  /* 0x000000ff00ff79a7 */ /* 0x0045e200081004ff */
[----:B-1----:R-:W-:Y:S01]  /*38f0*/  LOP3.LUT P1, RZ, R6, 0x1, RZ, 0xc0, !PT ;  /* 0x0000000106ff7812 */ /* 0x002fe2000782c0ff */
[----:B--2---:R-:W-:-:S12]  /*3900*/  BRA.U UP3, `(.L_x_68) ;  /* 0x0000000503087547 */ /* 0x004fd8000b800000 */
[----:B------:R-:W1:Y:S01]  /*3910*/  LDCU UR4, c[0x0][0x38c] ;  /* 0x00007180ff0477ac */ /* 0x000e620008000800 */
[----:B------:R-:W-:Y:S02]  /*3920*/  PLOP3.LUT P2, PT, PT, PT, PT, 0x80, 0x8 ;  /* 0x000000000008781c */ /* 0x000fe40003f4f070 */
[----:B------:R-:W-:Y:S01]  /*3930*/  SHF.L.U32 R4, R9, 0x1f, RZ ;  /* 0x0000001f09047819 */ /* 0x000fe200000006ff */
[----:B------:R-:W-:Y:S02]  /*3940*/  ULEA UR31, UR32, UR26, 0x3 ;  /* 0x0000001a201f7291 */ /* 0x000fe4000f8e18ff */
[----:B------:R-:W-:Y:S02]  /*3950*/  ULEA UR11, UR32, UR44, 0x6 ;  /* 0x0000002c200b7291 */ /* 0x000fe4000f8e30ff */
[----:B-1----:R-:W-:-:S06]  /*3960*/  UISETP.GE.AND UP0, UPT, UR4, 0x1, UPT ;  /* 0x000000010400788c */ /* 0x002fcc000bf06270 */
[----:B------:R-:W-:-:S05]  /*3970*/  PLOP3.LUT P0, PT, PT, PT, UP0, 0x80, 0x8 ;  /* 0x000000000008781c */ /* 0x000fca0003f0f008 */
[----:B------:R-:W-:-:S08]  /*3980*/  @UP0 ULEA UR4, UR23, UR26, 0x3 ;  /* 0x0000001a17040291 */ /* 0x000fd0000f8e18ff */
[----:B------:R-:W-:-:S04]  /*3990*/  @P0 SHF.L.U32 R0, R2, 0x1f, RZ ;  /* 0x0000001f02000819 */ /* 0x000fc800000006ff */
[----:B------:R1:W2:Y:S01]  /*39a0*/  @P0 SYNCS.PHASECHK.TRANS64.TRYWAIT P2, [UR4], R0 ;  /* 0x00000000ff0005a7 */ /* 0x0002a20008041104 */
[----:B------:R-:W3:Y:S02]  /*39b0*/  SYNCS.PHASECHK.TRANS64.TRYWAIT P0, [UR31+0xd0], R4 ;  /* 0x0000d004ff0075a7 */ /* 0x000ee4000800111f */
[----:B-123--:R-:W-:Y:S05]  /*39c0*/  @!P0 BRA `(.L_x_69) ;  /* 0x00000058005c8947 */ /* 0x00efea0003800000 */
.L_x_169:
[----:B------:R-:W-:Y:S01]  /*39d0*/  UMOV UR27, UR22 ;  /* 0x00000016001b7c82 */ /* 0x000fe20008000000 */
[----:B------:R-:W-:Y:S05]  /*39e0*/  BRA.U !UP0, `(.L_x_70) ;  /* 0x0000000108c07547 */ /* 0x000fea000b800000 */
[----:B------:R-:W-:Y:S02]  /*39f0*/  UIADD3 UR27, UPT, UPT, UR43, UR22, URZ ;  /* 0x000000162b1b7290 */ /* 0x000fe4000fffe0ff */
[----:B------:R-:W-:Y:S01]  /*3a00*/  UPLOP3.LUT UP2, UPT, UPT, UPT, UPT, 0x40, 0x4 ;  /* 0x000000000004789c */ /* 0x000fe20003f4e870 */
[----:B------:R-:W-:Y:S01]  /*3a10*/  UMOV UR24, UR33 ;  /* 0x0000002100187c82 */ /* 0x000fe20008000000 */
[----:B------:R-:W-:-:S09]  /*3a20*/  UMOV UR10, UR23 ;  /* 0x00000017000a7c82 */ /* 0x000fd20008000000 */
.L_x_73:
[----:B--2---:R-:W-:Y:S01]  /*3a30*/  ULEA UR5, UR10, UR26, 0x3 ;  /* 0x0000001a0a057291 */ /* 0x004fe2000f8e18ff */
[----:B---3--:R-:W-:Y:S11]  /*3a40*/  @P2 BRA `(.L_x_71) ;  /* 0x00000000000c2947 */ /* 0x008ff60003800000 */
[----:B-1----:R-:W-:Y:S04]  /*3a50*/  SHF.L.U32 R4, R2, 0x1f, RZ ;  /* 0x0000001f02047819 */ /* 0x002fe800000006ff */
[----:B------:R-:W1:Y:S02]  /*3a60*/  SYNCS.PHASECHK.TRANS64.TRYWAIT P0, [UR5], R4 ;  /* 0x00000004ff0075a7 */ /* 0x000e640008001105 */
[----:B-1----:R-:W-:Y:S05]  /*3a70*/  @!P0 BRA `(.L_x_72) ;  /* 0x0000005800488947 */ /* 0x002fea0003800000 */
.L_x_71:
[----:B------:R-:W-:Y:S01]  /*3a80*/  UISETP.NE.AND UP0, UPT, UR24, 0x1, UPT ;  /* 0x000000011800788c */ /* 0x000fe2000bf05270 */
[----:B------:R-:W-:Y:S01]  /*3a90*/  PLOP3.LUT P2, PT, PT, PT, PT, 0x80, 0x8 ;  /* 0x000000000008781c */ /* 0x000fe20003f4f070 */
[----:B------:R-:W-:Y:S02]  /*3aa0*/  UIADD3 UR4, UPT, UPT, UR10, 0x1, URZ ;  /* 0x000000010a047890 */ /* 0x000fe4000fffe0ff */
[----:B------:R-:W-:Y:S02]  /*3ab0*/  UIADD3 UR25, UPT, UPT, UR5, 0x20, URZ ;  /* 0x0000002005197890 */ /* 0x000fe4000fffe0ff */
[----:B------:R-:W-:Y:S01]  /*3ac0*/  UISETP.NE.AND UP1, UPT, UR4, 0x4, UPT ;  /* 0x000000040400788c */ /* 0x000fe2000bf25270 */
[----:B------:R-:W-:Y:S01]  /*3ad0*/  PLOP3.LUT P0, PT, PT, PT, UP0, 0x80, 0x8 ;  /* 0x000000000008781c */ /* 0x000fe20003f0f008 */
[----:B------:R-:W-:Y:S02]  /*3ae0*/  UIADD3 UR22, UPT, UPT, UR22, 0x1, URZ ;  /* 0x0000000116167890 */ /* 0x000fe4000fffe0ff */
[----:B------:R-:W-:Y:S02]  /*3af0*/  USEL UR6, URZ, 0x1, UP1 ;  /* 0x00000001ff067887 */ /* 0x000fe40008800000 */
[----:B------:R-:W-:Y:S02]  /*3b00*/  USEL UR23, UR4, URZ, UP1 ;  /* 0x000000ff04177287 */ /* 0x000fe40008800000 */
[----:B------:R-:W-:Y:S02]  /*3b10*/  UIADD3 UR24, UPT, UPT, UR24, -0x1, URZ ;  /* 0xffffffff18187890 */ /* 0x000fe4000fffe0ff */
[----:B------:R-:W-:Y:S01]  /*3b20*/  @UP0 ULEA UR4, UR23, UR26, 0x3 ;  /* 0x0000001a17040291 */ /* 0x000fe2000f8e18ff */
[----:B------:R-:W-:Y:S01]  /*3b30*/  LOP3.LUT R2, R2, UR6, RZ, 0x3c, !PT ;  /* 0x0000000602027c12 */ /* 0x000fe2000f8e3cff */
[----:B------:R-:W-:Y:S02]  /*3b40*/  ULEA UR6, UR10, UR30, 0x9 ;  /* 0x0000001e0a067291 */ /* 0x000fe4000f8e48ff */
[----:B------:R-:W-:Y:S01]  /*3b50*/  UISETP.NE.AND UP0, UPT, UR22, UR27, UPT ;  /* 0x0000001b1600728c */ /* 0x000fe2000bf05270 */
[----:B-1----:R-:W-:Y:S01]  /*3b60*/  @P0 SHF.L.U32 R0, R2, 0x1f, RZ ;  /* 0x0000001f02000819 */ /* 0x002fe200000006ff */
[----:B------:R-:W-:Y:S02]  /*3b70*/  UIADD3 UR20, UPT, UPT, UR6, 0x80, URZ ;  /* 0x0000008006147890 */ /* 0x000fe4000fffe0ff */
[----:B------:R-:W-:Y:S01]  /*3b80*/  UIADD3 UR16, UPT, UPT, UR6, 0x100, URZ ;  /* 0x0000010006107890 */ /* 0x000fe2000fffe0ff */
[----:B------:R2:W3:Y:S01]  /*3b90*/  @P0 SYNCS.PHASECHK.TRANS64.TRYWAIT P2, [UR4], R0 ;  /* 0x00000000ff0005a7 */ /* 0x0004e20008041104 */
[----:B------:R-:W-:Y:S02]  /*3ba0*/  ULEA UR4, UR10, UR29, 0x9 ;  /* 0x0000001d0a047291 */ /* 0x000fe4000f8e48ff */
[----:B------:R-:W-:Y:S02]  /*3bb0*/  UIADD3 UR12, UPT, UPT, UR6, 0x180, URZ ;  /* 0x00000180060c7890 */ /* 0x000fe4000fffe0ff */
[----:B------:R-:W-:Y:S02]  /*3bc0*/  UIADD3 UR18, UPT, UPT, UR4, 0x2, URZ ;  /* 0x0000000204127890 */ /* 0x000fe4000fffe0ff */
[----:B------:R-:W-:Y:S02]  /*3bd0*/  UIADD3 UR14, UPT, UPT, UR4, 0x4, URZ ;  /* 0x00000004040e7890 */ /* 0x000fe4000fffe0ff */
[----:B------:R-:W-:Y:S01]  /*3be0*/  UIADD3 UR8, UPT, UPT, UR4, 0x6, URZ ;  /* 0x0000000604087890 */ /* 0x000fe2000fffe0ff */
[----:B------:R-:W-:Y:S01]  /*3bf0*/  UMOV UR7, 0x40004040 ;  /* 0x4000404000077882 */ /* 0x000fe20000000000 */
[----:B------:R-:W-:Y:S01]  /*3c00*/  UMOV UR5, 0x40004040 ;  /* 0x4000404000057882 */ /* 0x000fe20000000000 */
[----:B------:R-:W-:Y:S01]  /*3c10*/  UMOV UR21, 0x40004040 ;  /* 0x4000404000157882 */ /* 0x000fe20000000000 */
[----:B------:R2:W-:Y:S01]  /*3c20*/  UTCHMMA.2CTA gdesc[UR4], gdesc[UR6], tmem[UR11], tmem[UR40], idesc[UR41], UP2 ;  /* 0x00ff2806040075ea */ /* 0x0005e2000920000b */
[----:B------:R-:W-:Y:S01]  /*3c30*/  UPLOP3.LUT UP2, UPT, UPT, UPT, UPT, 0x80, 0x8 ;  /* 0x000000000008789c */ /* 0x000fe20003f4f070 */
[----:B------:R-:W-:Y:S01]  /*3c40*/  UMOV UR19, 0x40004040 ;  /* 0x4000404000137882 */ /* 0x000fe20000000000 */
[----:B------:R-:W-:Y:S01]  /*3c50*/  UMOV UR17, 0x40004040 ;  /* 0x4000404000117882 */ /* 0x000fe20000000000 */
[----:B------:R2:W-:Y:S01]  /*3c60*/  UTCHMMA.2CTA gdesc[UR18], gdesc[UR20], tmem[UR11], tmem[UR38], idesc[UR39], UPT ;  /* 0x00ff2614120075ea */ /* 0x0005e2000ba0000b */
[----:B------:R-:W-:Y:S01]  /*3c70*/  UMOV UR15, 0x40004040 ;  /* 0x40004040000f7882 */ /* 0x000fe20000000000 */
[----:B------:R-:W-:Y:S01]  /*3c80*/  UMOV UR13, 0x40004040 ;  /* 0x40004040000d7882 */ /* 0x000fe20000000000 */
[----:B------:R-:W-:Y:S01]  /*3c90*/  UMOV UR9, 0x40004040 ;  /* 0x4000404000097882 */ /* 0x000fe20000000000 */
[----:B------:R2:W-:Y:S01]  /*3ca0*/  UTCHMMA.2CTA gdesc[UR14], gdesc[UR16], tmem[UR11], tmem[UR36], idesc[UR37], UPT ;  /* 0x00ff24100e0075ea */ /* 0x0005e2000ba0000b */
[----:B------:R2:W-:Y:S01]  /*3cb0*/  UTCHMMA.2CTA gdesc[UR8], gdesc[UR12], tmem[UR11], tmem[UR34], idesc[UR35], UPT ;  /* 0x00ff220c080075ea */ /* 0x0005e2000ba0000b */
[----:B------:R2:W-:Y:S01]  /*3cc0*/  UTCBAR.2CTA.MULTICAST [UR25], URZ, UR28 ;  /* 0x000000ff190073e9 */ /* 0x0005e2000820081c */
[----:B------:R-:W-:Y:S01]  /*3cd0*/  UMOV UR10, UR23 ;  /* 0x00000017000a7c82 */ /* 0x000fe20008000000 */
[----:B------:R-:W-:Y:S05]  /*3ce0*/  BRA.U UP0, `(.L_x_73) ;  /* 0xfffffffd00507547 */ /* 0x000fea000b83ffff */
.L_x_70:
[----:B--2---:R-:W-:Y:S01]  /*3cf0*/  UIADD3 UR4, UPT, UPT, UR31, 0xb0, URZ ;  /* 0x000000b01f047890 */ /* 0x004fe2000fffe0ff */
[----:B------:R-:W-:-:S08]  /*3d00*/  UMOV UR22, UR27 ;  /* 0x0000001b00167c82 */ /* 0x000fd00008000000 */
[----:B------:R2:W-:Y:S01]  /*3d10*/  UTCBAR.2CTA.MULTICAST [UR4], URZ, UR42 ;  /* 0x000000ff040073e9 */ /* 0x0005e2000820082a */
[----:B------:R-:W-:Y:S02]  /*3d20*/  NOP ;  /* 0x0000000000007918 */ /* 0x000fe40000000000 */
.L_x_68:
[----:B--2---:R-:W-:Y:S01]  /*3d30*/  UIADD3 UR4, UPT, UPT, UR32, 0x1, URZ ;  /* 0x0000000120047890 */ /* 0x004fe2000fffe0ff */
[----:B------:R-:W-:-:S03]  /*3d40*/  ISETP.NE.AND P0, PT, R8, 0x2, PT ;  /* 0x000000020800780c */ /* 0x000fc60003f05270 */
[----:B------:R-:W-:Y:S01]  /*3d50*/  UISETP.NE.AND UP0, UPT, UR4, 0x4, UPT ;  /* 0x000000040400788c */ /* 0x000fe2000bf05270 */
[----:B-1----:R-:W-:Y:S02]  /*3d60*/  SEL R0, RZ, 0x1, P0 ;  /* 0x00000001ff007807 */ /* 0x002fe40000000000 */
[----:B------:R-:W-:Y:S01]  /*3d70*/  SEL R8, R8, RZ, P0 ;  /* 0x000000ff08087207 */ /* 0x000fe20000000000 */
[----:B------:R-:W-:Y:S01]  /*3d80*/  USEL UR5, URZ, 0x1, UP0 ;  /* 0x00000001ff057887 */ /* 0x000fe20008000000 */
[----:B------:R-:W-:Y:S01]  /*3d90*/  LOP3.LUT R3, R3, R0, RZ, 0x3c, !PT ;  /* 0x0000000003037212 */ /* 0x000fe200078e3cff */
[----:B------:R-:W-:-:S04]  /*3da0*/  USEL UR32, UR4, URZ, UP0 ;  /* 0x000000ff04207287 */ /* 0x000fc80008000000 */
[----:B------:R-:W-:Y:S01]  /*3db0*/  LOP3.LUT R9, R9, UR5, RZ, 0x3c, !PT ;  /* 0x0000000509097c12 */ /* 0x000fe2000f8e3cff */
[----:B------:R-:W-:Y:S07]  /*3dc0*/  @P1 BRA `(.L_x_74) ;  /* 0xfffffff800881947 */ /* 0x000fee000383ffff */
[----:B------:R-:W1:Y:S01]  /*3dd0*/  S2UR UR8, SR_CgaCtaId ;  /* 0x00000000000879c3 */ /* 0x000e620000008800 */
[----:B------:R-:W-:Y:S01]  /*3de0*/  ELECT P0, URZ, PT ;  /* 0x0000000000ff782f */ /* 0x000fe20003800000 */
[----:B------:R-:W-:Y:S01]  /*3df0*/  HFMA2 R0, -RZ, RZ, 0, 5.9604644775390625e-08 ;  /* 0x00000001ff007431 */ /* 0x000fe200000001ff */
[----:B------:R-:W-:-:S05]  /*3e00*/  UMOV UR4, 0x40 ;  /* 0x0000004000047882 */ /* 0x000fca0000000000 */
[----:B------:R-:W-:Y:S01]  /*3e10*/  UVIRTCOUNT.DEALLOC.SMPOOL 0x80 ;  /* 0x000000800000784c */ /* 0x000fe20000000000 */
[----:B------:R-:W-:Y:S02]  /*3e20*/  UISETP.NE.AND UP1, UPT, UR48, URZ, UPT ;  /* 0x000000ff3000728c */ /* 0x000fe4000bf25270 */
[----:B-1----:R-:W-:-:S09]  /*3e30*/  ULEA UR8, UR8, UR4, 0x18 ;  /* 0x0000000408087291 */ /* 0x002fd2000f8ec0ff */
[----:B------:R1:W-:Y:S01]  /*3e40*/  @P0 STS.U8 [UR8+0x1c], R0 ;  /* 0x00001c00ff000988 */ /* 0x0003e20008000008 */
[----:B------:R-:W-:Y:S05]  /*3e50*/  BRA.U UP1, `(.L_x_75) ;  /* 0x0000000101a07547 */ /* 0x000fea000b800000 */
[----:B------:R-:W-:Y:S01]  /*3e60*/  UIADD3 UR7, UPT, UPT, UR26, 0xd0, URZ ;  /* 0x000000d01a077890 */ /* 0x000fe2000fffe0ff */
[----:B------:R-:W-:-:S03]  /*3e70*/  SHF.L.U32 R2, R9, 0x1f, RZ ;  /* 0x0000001f09027819 */ /* 0x000fc600000006ff */
[----:B------:R-:W-:-:S09]  /*3e80*/  ULEA UR4, UR32, UR7, 0x3 ;  /* 0x0000000720047291 */ /* 0x000fd2000f8e18ff */
[----:B------:R-:W2:Y:S02]  /*3e90*/  SYNCS.PHASECHK.TRANS64.TRYWAIT P0, [UR4], R2 ;  /* 0x00000002ff0075a7 */ /* 0x000ea40008001104 */
[----:B--2---:R-:W-:Y:S05]  /*3ea0*/  @!P0 BRA `(.L_x_76) ;  /* 0x0000005400548947 */ /* 0x004fea0003800000 */
.L_x_172:
        /* <DEDUP_REMOVED lines=9> */
.L_x_174:
        /* <DEDUP_REMOVED lines=9> */
.L_x_176:
[----:B------:R-:W-:-:S04]  /*3fd0*/  UIADD3 UR4, UPT, UPT, UR4, 0x1, URZ ;  /* 0x0000000104047890 */ /* 0x000fc8000fffe0ff */
[----:B------:R-:W-:-:S04]  /*3fe0*/  UISETP.NE.AND UP0, UPT, UR4, 0x4, UPT ;  /* 0x000000040400788c */ /* 0x000fc8000bf05270 */
[----:B------:R-:W-:Y:S02]  /*3ff0*/  USEL UR5, URZ, 0x1, UP0 ;  /* 0x00000001ff057887 */ /* 0x000fe40008000000 */
[----:B------:R-:W-:-:S04]  /*4000*/  USEL UR4, UR4, URZ, UP0 ;  /* 0x000000ff04047287 */ /* 0x000fc80008000000 */
[----:B------:R-:W-:Y:S01]  /*4010*/  ULEA UR4, UR4, UR7, 0x3 ;  /* 0x0000000704047291 */ /* 0x000fe2000f8e18ff */
[----:B------:R-:W-:-:S04]  /*4020*/  LOP3.LUT R2, R2, UR5, RZ, 0x3c, !PT ;  /* 0x0000000502027c12 */ /* 0x000fc8000f8e3cff */
[----:B------:R-:W-:Y:S01]  /*4030*/  SHF.L.U32 R2, R2, 0x1f, RZ ;  /* 0x0000001f02027819 */ /* 0x000fe200000006ff */
[----:B-1----:R-:W-:-:S04]  /*4040*/  IMAD.U32 R0, RZ, RZ, UR4 ;  /* 0x00000004ff007e24 */ /* 0x002fc8000f8e00ff */
[----:B------:R1:W2:Y:S03]  /*4050*/  SYNCS.PHASECHK.TRANS64.TRYWAIT P0, [R0+URZ], R2 ;  /* 0x00000002000075a7 */ /* 0x0002a600080011ff */
[----:B--2---:R-:W-:Y:S05]  /*4060*/  @!P0 NANOSLEEP.SYNCS 0x989680 ;  /* 0x009896800000895d */ /* 0x004fea0003900000 */
[----:B------:R-:W2:Y:S02]  /*4070*/  @!P0 SYNCS.PHASECHK.TRANS64 P0, [R0+URZ], R2 ;  /* 0x00000002000085a7 */ /* 0x000ea400080010ff */
[----:B--2---:R-:W-:Y:S05]  /*4080*/  @P0 BRA `(.L_x_79) ;  /* 0x0000000000200947 */ /* 0x004fea0003800000 */
.L_x_80:
[----:B--2---:R2:W4:Y:S02]  /*4090*/  SYNCS.PHASECHK.TRANS64.TRYWAIT P0, [R0+URZ], R2 ;  /* 0x00000002000075a7 */ /* 0x00452400080011ff */
[----:B----4-:R-:W-:Y:S05]  /*40a0*/  @!P0 NANOSLEEP.SYNCS 0x989680 ;  /* 0x009896800000895d */ /* 0x010fea0003900000 */
[----:B------:R-:W4:Y:S02]  /*40b0*/  @!P0 SYNCS.PHASECHK.TRANS64 P0, [R0+URZ], R2 ;  /* 0x00000002000085a7 */ /* 0x000f2400080010ff */
[----:B----4-:R-:W-:Y:S05]  /*40c0*/  @!P0 BRA `(.L_x_80) ;  /* 0xfffffffc00f08947 */ /* 0x010fea000383ffff */
[----:B------:R-:W-:Y:S05]  /*40d0*/  BRA `(.L_x_79) ;  /* 0x00000000000c7947 */ /* 0x000fea0003800000 */
.L_x_75:
[----:B------:R-:W-:-:S04]  /*40e0*/  UIADD3 UR4, UPT, UPT, UR26, 0x110, URZ ;  /* 0x000001101a047890 */ /* 0x000fc8000fffe0ff */
[----:B------:R-:W-:-:S09]  /*40f0*/  UPRMT UR4, UR49, 0x654, UR4 ;  /* 0x0000065431047896 */ /* 0x000fd20008000004 */
[----:B------:R-:W-:Y:S03]  /*4100*/  SYNCS.ARRIVE.TRANS64.RED.A1T0 RZ, [UR4], RZ ;  /* 0x000000ffffff79a7 */ /* 0x000fe60008100404 */
.L_x_79:
[----:B-12---:R-:W-:Y:S01]  /*4110*/  SHF.L.U32 R2, RZ, 0x1f, RZ ;  /* 0x0000001fff027819 */ /* 0x006fe200000006ff */
[----:B------:R-:W-:Y:S01]  /*4120*/  UIADD3 UR4, UPT, UPT, UR26, 0x110, URZ ;  /* 0x000001101a047890 */ /* 0x000fe2000fffe0ff */
[----:B------:R-:W-:Y:S02]  /*4130*/  PLOP3.LUT P0, PT, PT, PT, UP1, 0x80, 0x8 ;  /* 0x000000000008781c */ /* 0x000fe40003f0f018 */
[----:B------:R-:W1:Y:S02]  /*4140*/  SYNCS.PHASECHK.TRANS64.TRYWAIT P1, [UR26+0x110], R2 ;  /* 0x00011002ff0075a7 */ /* 0x000e64000802111a */
[----:B-1----:R-:W-:Y:S09]  /*4150*/  @!P1 BRA `(.L_x_81) ;  /* 0x0000005000f09947 */ /* 0x002ff20003800000 */
.L_x_178:
[----:B------:R-:W-:Y:S01]  /*4160*/  @!UP1 UPRMT UR4, UR49, 0x654, UR4 ;  /* 0x0000065431049896 */ /* 0x000fe20008000004 */
[----:B------:R-:W-:Y:S01]  /*4170*/  UMOV UR5, 0xffff ;  /* 0x0000ffff00057882 */ /* 0x000fe20000000000 */
[----:B------:R-:W-:-:S07]  /*4180*/  UMOV UR6, 0x1 ;  /* 0x0000000100067882 */ /* 0x000fce0000000000 */
[----:B------:R-:W-:Y:S01]  /*4190*/  @!P0 SYNCS.ARRIVE.TRANS64.RED.A1T0 RZ, [UR4], RZ ;  /* 0x000000ffffff89a7 */ /* 0x000fe20008100404 */
[----:B------:R-:W-:Y:S01]  /*41a0*/  NOP ;  /* 0x0000000000007918 */ /* 0x000fe20000000000 */
[----:B-1----:R-:W1:Y:S01]  /*41b0*/  LDS R0, [UR8+0x14] ;  /* 0x00001408ff007984 */ /* 0x002e620008000800 */
[----:B------:R-:W-:-:S04]  /*41c0*/  ULOP3.LUT UR4, UR44, 0xffff, URZ, 0xc0, !UPT ;  /* 0x0000ffff2c047892 */ /* 0x000fc8000f8ec0ff */
[----:B------:R-:W-:-:S04]  /*41d0*/  USHF.R.U32.HI UR4, URZ, 0x5, UR4 ;  /* 0x00000005ff047899 */ /* 0x000fc80008011604 */
[----:B------:R-:W-:Y:S02]  /*41e0*/  USHF.L.U32 UR5, UR5, UR4, URZ ;  /* 0x0000000405057299 */ /* 0x000fe400080006ff */
[----:B------:R-:W-:-:S04]  /*41f0*/  USHF.L.U32 UR4, UR6, UR4, URZ ;  /* 0x0000000406047299 */ /* 0x000fc800080006ff */
[----:B-1----:R-:W-:-:S04]  /*4200*/  LOP3.LUT R0, R0, UR5, RZ, 0xc0, !PT ;  /* 0x0000000500007c12 */ /* 0x002fc8000f8ec0ff */
[----:B------:R-:W-:-:S13]  /*4210*/  ISETP.NE.AND P0, PT, R0, UR5, PT ;  /* 0x0000000500007c0c */ /* 0x000fda000bf05270 */
[----:B------:R-:W-:Y:S05]  /*4220*/  @P0 BRA `(.L_x_82) ;  /* 0x0000000000580947 */ /* 0x000fea0003800000 */
[----:B------:R-:W1:Y:S02]  /*4230*/  LDS R0, [UR8+0x18] ;  /* 0x00001808ff007984 */ /* 0x000e640008000800 */
[----:B-1----:R-:W-:-:S04]  /*4240*/  LOP3.LUT R0, R0, UR4, RZ, 0xc0, !PT ;  /* 0x0000000400007c12 */ /* 0x002fc8000f8ec0ff */
[----:B------:R-:W-:-:S13]  /*4250*/  ISETP.NE.AND P0, PT, R0, UR4, PT ;  /* 0x0000000400007c0c */ /* 0x000fda000bf05270 */
[----:B------:R-:W-:Y:S05]  /*4260*/  @P0 BRA `(.L_x_83) ;  /* 0x00000000003c0947 */ /* 0x000fea0003800000 */
[----:B------:R-:W1:Y:S01]  /*4270*/  S2R R2, SR_LANEID ;  /* 0x0000000000027919 */ /* 0x000e620000000000 */
[----:B------:R-:W-:-:S06]  /*4280*/  ULOP3.LUT UR5, URZ, UR5, URZ, 0x33, !UPT ;  /* 0x00000005ff057292 */ /* 0x000fcc000f8e33ff */
[----:B------:R-:W-:-:S04]  /*4290*/  IMAD.U32 R0, RZ, RZ, UR5 ;  /* 0x00000005ff007e24 */ /* 0x000fc8000f8e00ff */
[----:B------:R2:W4:Y:S02]  /*42a0*/  REDUX UR7, R0 ;  /* 0x00000000000773c4 */ /* 0x0005240000000000 */
[----:B------:R1:W-:Y:S01]  /*42b0*/  UTCATOMSWS.AND URZ, UR5 ;  /* 0x0000000500ff79e3 */ /* 0x0003e20008000000 */
[----:B--2---:R-:W-:Y:S01]  /*42c0*/  LOP3.LUT R0, RZ, UR4, RZ, 0x33, !PT ;  /* 0x00000004ff007c12 */ /* 0x004fe2000f8e33ff */
[----:B------:R-:W-:Y:S02]  /*42d0*/  VOTEU.ANY UR4, UPT, PT ;  /* 0x0000000000047886 */ /* 0x000fe400038e0100 */
[----:B------:R-:W-:Y:S02]  /*42e0*/  UFLO.U32 UR4, UR4 ;  /* 0x00000004000472bd */ /* 0x000fe400080e0000 */
[----:B------:R-:W2:Y:S04]  /*42f0*/  REDUX UR6, R0 ;  /* 0x00000000000673c4 */ /* 0x000ea80000000000 */
[----:B-1----:R-:W-:-:S02]  /*4300*/  ISETP.EQ.U32.AND P0, PT, R2, UR4, PT ;  /* 0x0000000402007c0c */ /* 0x002fc4000bf02070 */
[----:B----4-:R-:W-:-:S11]  /*4310*/  MOV R2, UR7 ;  /* 0x0000000700027c02 */ /* 0x010fd60008000f00 */
[----:B------:R1:W-:Y:S01]  /*4320*/  @P0 ATOMS.AND RZ, [UR8+0x14], R2 ;  /* 0x00001402ffff098c */ /* 0x0003e2000a800008 */
[----:B--2---:R-:W-:-:S05]  /*4330*/  IMAD.U32 R0, RZ, RZ, UR6 ;  /* 0x00000006ff007e24 */ /* 0x004fca000f8e00ff */
[----:B------:R1:W-:Y:S01]  /*4340*/  @P0 ATOMS.AND RZ, [UR8+0x18], R0 ;  /* 0x00001800ffff098c */ /* 0x0003e2000a800008 */
[----:B------:R-:W-:Y:S05]  /*4350*/  BRA `(.L_x_84) ;  /* 0x0000000000147947 */ /* 0x000fea0003800000 */
.L_x_83:
[----:B------:R-:W-:Y:S02]  /*4360*/  MOV R2, 0x4380 ;  /* 0x0000438000027802 */ /* 0x000fe40000000f00 */
[----:B---3-5:R-:W-:Y:S05]  /*4370*/  CALL.REL.NOINC `($__internal_0_$__cuda_sm10x_tcgen05_guardrail_trap_col_being_dealloced_not_returned_by_alloc) ;  /* 0x0000005400d07944 */ /* 0x028fea0003c00000 */
[----:B------:R-:W-:Y:S05]  /*4380*/  BRA `(.L_x_84) ;  /* 0x0000000000087947 */ /* 0x000fea0003800000 */
.L_x_82:
[----:B------:R-:W-:Y:S02]  /*4390*/  MOV R2, 0x43b0 ;  /* 0x000043b000027802 */ /* 0x000fe40000000f00 */
[----:B---3-5:R-:W-:Y:S05]  /*43a0*/  CALL.REL.NOINC `($__internal_2_$__cuda_sm10x_tcgen05_guardrail_trap_unallocated_columns_being_dealloced) ;  /* 0x0000005400dc7944 */ /* 0x028fea0003c00000 */
.L_x_84:
[----:B------:R-:W-:Y:S01]  /*43b0*/  NOP ;  /* 0x0000000000007918 */ /* 0x000fe20000000000 */
[----:B------:R-:W-:Y:S05]  /*43c0*/  EXIT ;  /* 0x000000000000794d */ /* 0x000fea0003800000 */
.L_x_55:
[----:B------:R-:W-:-:S09]  /*43d0*/  UISETP.NE.OR UP0, UPT, UR25, 0x3, !UP3 ;  /* 0x000000031900788c */ /* 0x000fd2000df05670 */
[----:B------:R-:W-:Y:S05]  /*43e0*/  BRA.U UP0, `(.L_x_85) ;  /* 0x0000001100b87547 */ /* 0x000fea000b800000 */
[----:B------:R-:W1:Y:S01]  /*43f0*/  LDCU UR31, c[0x0][0x370] ;  /* 0x00006e00ff1f77ac */ /* 0x000e620008000800 */
[----:B------:R-:W2:Y:S01]  /*4400*/  LDC.64 R16, c[0x0][0x348] ;  /* 0x0000d200ff107b82 */ /* 0x000ea20000000a00 */
[----:B------:R-:W-:Y:S02]  /*4410*/  HFMA2 R13, -RZ, RZ, 0, 0 ;  /* 0x00000000ff0d7431 */ /* 0x000fe400000001ff */
[----:B------:R-:W-:Y:S01]  /*4420*/  IMAD.MOV.U32 R15, RZ, RZ, 0x1 ;  /* 0x00000001ff0f7424 */ /* 0x000fe200078e00ff */
[----:B------:R-:W1:Y:S01]  /*4430*/  LDCU.128 UR48, c[0x0][0xb10] ;  /* 0x00016200ff3077ac */ /* 0x000e620008000c00 */
[----:B------:R-:W-:Y:S01]  /*4440*/  IMAD.MOV.U32 R14, RZ, RZ, RZ ;  /* 0x000000ffff0e7224 */ /* 0x000fe200078e00ff */
[----:B------:R-:W-:Y:S01]  /*4450*/  MOV R7, 0x1000 ;  /* 0x0000100000077802 */ /* 0x000fe20000000f00 */
[----:B------:R-:W3:Y:S01]  /*4460*/  LDCU UR30, c[0x0][0x374] ;  /* 0x00006e80ff1e77ac */ /* 0x000ee20008000800 */
[----:B------:R-:W4:Y:S01]  /*4470*/  LDC.64 R2, c[0x0][0x888] ;  /* 0x00022200ff027b82 */ /* 0x000f220000000a00 */
[----:B------:R-:W3:Y:S01]  /*4480*/  LDCU UR15, c[0x0][0xb0c] ;  /* 0x00016180ff0f77ac */ /* 0x000ee20008000800 */
[----:B------:R-:W2:Y:S06]  /*4490*/  LDCU UR52, c[0x0][0xb20] ;  /* 0x00016400ff3477ac */ /* 0x000eac0008000800 */
[----:B------:R-:W4:Y:S01]  /*44a0*/  LDC.64 R4, c[0x0][0x890] ;  /* 0x00022400ff047b82 */ /* 0x000f220000000a00 */
[----:B------:R-:W2:Y:S01]  /*44b0*/  LDCU UR4, c[0x0][0xb30] ;  /* 0x00016600ff0477ac */ /* 0x000ea20008000800 */
[----:B------:R-:W-:Y:S01]  /*44c0*/  UMOV UR21, 0x400 ;  /* 0x0000040000157882 */ /* 0x000fe20000000000 */
[----:B-1----:R-:W-:-:S02]  /*44d0*/  UIMAD.WIDE.U32 UR6, UR31, UR48, URZ ;  /* 0x000000301f0672a5 */ /* 0x002fc4000f8e00ff */
[----:B---3--:R-:W-:Y:S02]  /*44e0*/  UIMAD.WIDE.U32 UR8, UR30, UR51, URZ ;  /* 0x000000331e0872a5 */ /* 0x008fe4000f8e00ff */
[----:B------:R-:W-:Y:S02]  /*44f0*/  ULEA UR21, UR47, UR21, 0x18 ;  /* 0x000000152f157291 */ /* 0x000fe4000f8ec0ff */
[----:B------:R-:W-:Y:S02]  /*4500*/  UPLOP3.LUT UP2, UPT, UPT, UPT, UPT, 0x40, 0x4 ;  /* 0x000000000004789c */ /* 0x000fe40003f4e870 */
[----:B------:R-:W-:Y:S01]  /*4510*/  UIADD3 UR37, UPT, UPT, UR21, 0x58, URZ ;  /* 0x0000005815257890 */ /* 0x000fe2000fffe0ff */
[----:B------:R-:W-:Y:S01]  /*4520*/  UMOV UR6, UR7 ;  /* 0x0000000700067c82 */ /* 0x000fe20008000000 */
[----:B------:R-:W-:Y:S01]  /*4530*/  UMOV UR38, UR9 ;  /* 0x0000000900267c82 */ /* 0x000fe20008000000 */
[----:B------:R-:W-:Y:S02]  /*4540*/  UISETP.GE.AND UP0, UPT, UR45, 0x1, UPT ;  /* 0x000000012d00788c */ /* 0x000fe4000bf06270 */
[----:B------:R-:W-:Y:S01]  /*4550*/  UISETP.NE.AND UP4, UPT, UR45, 0x1, UPT ;  /* 0x000000012d00788c */ /* 0x000fe2000bf85270 */
[----:B------:R-:W1:Y:S01]  /*4560*/  LDCU.64 UR22, c[0x0][0xb28] ;  /* 0x00016500ff1677ac */ /* 0x000e620008000a00 */
[----:B------:R-:W-:-:S02]  /*4570*/  UISETP.NE.AND UP6, UPT, UR15, 0x1, UPT ;  /* 0x000000010f00788c */ /* 0x000fc4000bfc5270 */
[----:B------:R-:W-:Y:S02]  /*4580*/  UISETP.NE.AND UP5, UPT, UR50, 0x1, UPT ;  /* 0x000000013200788c */ /* 0x000fe4000bfa5270 */
[----:B------:R-:W-:Y:S02]  /*4590*/  UIADD3 UR41, UPT, UPT, UR21, 0x40, URZ ;  /* 0x0000004015297890 */ /* 0x000fe4000fffe0ff */
[----:B------:R-:W-:Y:S02]  /*45a0*/  UIADD3 UR33, UPT, UPT, UR21, 0x48, URZ ;  /* 0x0000004815217890 */ /* 0x000fe4000fffe0ff */
[----:B------:R-:W-:Y:S02]  /*45b0*/  UIADD3 UR25, UPT, UPT, UR21, 0x50, URZ ;  /* 0x0000005015197890 */ /* 0x000fe4000fffe0ff */
[----:B------:R-:W-:Y:S02]  /*45c0*/  UPRMT UR37, UR47, 0x654, UR37 ;  /* 0x000006542f257896 */ /* 0x000fe40008000025 */
[----:B------:R-:W-:-:S02]  /*45d0*/  USHF.R.U32.HI UR39, URZ, UR49, UR6 ;  /* 0x00000031ff277299 */ /* 0x000fc40008011606 */
[----:B--2---:R-:W-:Y:S02]  /*45e0*/  USHF.R.U32.HI UR38, URZ, UR52, UR38 ;  /* 0x00000034ff267299 */ /* 0x004fe40008011626 */
[----:B------:R-:W-:-:S11]  /*45f0*/  UISETP.NE.AND UP3, UPT, UR4, 0x1, UPT ;  /* 0x000000010400788c */ /* 0x000fd6000bf65270 */
.L_x_96:
[C---:B------:R-:W-:Y:S02]  /*4600*/  LEA R12, R14.reuse, UR21, 0x3 ;  /* 0x000000150e0c7c11 */ /* 0x040fe4000f8e18ff */
[----:B------:R-:W-:Y:S02]  /*4610*/  SHF.L.U32 R0, R13, 0x1f, RZ ;  /* 0x0000001f0d007819 */ /* 0x000fe400000006ff */
[----:B------:R-:W-:Y:S02]  /*4620*/  LEA R8, R14, UR21, 0x4 ;  /* 0x000000150e087c11 */ /* 0x000fe4000f8e20ff */
[----:B--2---:R-:W2:Y:S02]  /*4630*/  SYNCS.PHASECHK.TRANS64.TRYWAIT P0, [R12+URZ+0x90], R0 ;  /* 0x000090000c0075a7 */ /* 0x004ea400080011ff */
[----:B--2---:R-:W-:Y:S05]  /*4640*/  @!P0 BRA `(.L_x_86) ;  /* 0x0000004c00cc8947 */ /* 0x004fea0003800000 */
.L_x_179:
[----:B------:R-:W3:Y:S01]  /*4650*/  LDS.128 R8, [R8+0x120] ;  /* 0x0001200008087984 */ /* 0x000ee20000000c00 */
[----:B------:R-:W-:Y:S01]  /*4660*/  UISETP.GE.AND UP0, UPT, UR45, 0x1, UPT ;  /* 0x000000012d00788c */ /* 0x000fe2000bf06270 */
[----:B------:R-:W-:Y:S01]  /*4670*/  @!PT LDS RZ, [RZ] ;  /* 0x00000000fffff984 */ /* 0x000fe20000000800 */
[----:B------:R-:W-:Y:S01]  /*4680*/  @!PT LDS RZ, [RZ] ;  /* 0x00000000fffff984 */ /* 0x000fe20000000800 */
[----:B------:R-:W-:Y:S01]  /*4690*/  @!PT LDS RZ, [RZ] ;  /* 0x00000000fffff984 */ /* 0x000fe20000000800 */
[----:B------:R-:W-:Y:S01]  /*46a0*/  @!PT LDS RZ, [RZ] ;  /* 0x00000000fffff984 */ /* 0x000fe20000000800 */
[----:B------:R1:W-:Y:S06]  /*46b0*/  MEMBAR.ALL.CTA ;  /* 0x0000000000007992 */ /* 0x0003ec0000008000 */
[----:B-1----:R-:W1:Y:S01]  /*46c0*/  FENCE.VIEW.ASYNC.S ;  /* 0x00000000000073c6 */ /* 0x002e620000000000 */
[----:B---3--:R-:W-:Y:S11]  /*46d0*/  LOP3.LUT P0, RZ, R10, 0x1, RZ, 0xc0, !PT ;  /* 0x000000010aff7812 */ /* 0x008ff6000780c0ff */
[----:B------:R-:W-:Y:S02]  /*46e0*/  @!UPT UIADD3 URZ, UPT, UPT, URZ, URZ, URZ ;  /* 0x000000fffffff290 */ /* 0x000fe4000fffe0ff */
[----:B-1----:R-:W-:Y:S01]  /*46f0*/  VOTEU.ANY UP1, P0 ;  /* 0x0000000000ff7886 */ /* 0x002fe20000020100 */
[----:B------:R-:W-:Y:S11]  /*4700*/  PLOP3.LUT P0, PT, PT, PT, UP1, 0x80, 0x8 ;  /* 0x000000000008781c */ /* 0x000ff60003f0f018 */
[----:B------:R-:W-:Y:S02]  /*4710*/  @!UPT UIADD3 URZ, UPT, UPT, URZ, URZ, URZ ;  /* 0x000000fffffff290 */ /* 0x000fe4000fffe0ff */
[----:B--2---:R-:W-:Y:S02]  /*4720*/  @P0 SHF.R.U32.HI R0, RZ, 0x10, R9 ;  /* 0x00000010ff000819 */ /* 0x004fe40000011609 */
[----:B------:R-:W-:Y:S02]  /*4730*/  @P0 MOV R6, R8 ;  /* 0x0000000800060202 */ /* 0x000fe40000000f00 */
[----:B------:R-:W-:Y:S01]  /*4740*/  @P0 R2UR UR4, R0 ;  /* 0x00000000000402ca */ /* 0x000fe200000e0000 */
[----:B------:R-:W-:Y:S01]  /*4750*/  VIADD R0, R12, 0xa0 ;  /* 0x000000a00c007836 */ /* 0x000fe20000000000 */
[----:B------:R-:W-:Y:S02]  /*4760*/  @P0 LOP3.LUT R8, R9, 0xffff, RZ, 0xc0, !PT ;  /* 0x0000ffff09080812 */ /* 0x000fe400078ec0ff */
[----:B------:R-:W-:Y:S02]  /*4770*/  @P0 R2UR UR6, R6 ;  /* 0x00000000060602ca */ /* 0x000fe400000e0000 */
[----:B------:R-:W-:Y:S02]  /*4780*/  PRMT R0, RZ, 0x654, R0 ;  /* 0x00000654ff007816 */ /* 0x000fe40000000000 */
[----:B------:R-:W-:Y:S02]  /*4790*/  @P0 R2UR UR5, R8 ;  /* 0x00000000080502ca */ /* 0x000fe400000e0000 */
[----:B------:R1:W-:Y:S03]  /*47a0*/  SYNCS.ARRIVE.TRANS64.RED.A1T0 RZ, [R0+URZ], RZ ;  /* 0x000000ff00ff79a7 */ /* 0x0003e600081004ff */
[----:B------:R-:W-:Y:S04]  /*47b0*/  @UP1 UMOV UR29, UR4 ;  /* 0x00000004001d1c82 */ /* 0x000fe80008000000 */
[----:B------:R-:W-:Y:S04]  /*47c0*/  @UP1 UMOV UR14, UR6 ;  /* 0x00000006000e1c82 */ /* 0x000fe80008000000 */
[----:B------:R-:W-:Y:S01]  /*47d0*/  @UP1 UMOV UR13, UR5 ;  /* 0x00000005000d1c82 */ /* 0x000fe20008000000 */
[----:B------:R-:W-:Y:S05]  /*47e0*/  BRA.U !UP0, `(.L_x_87) ;  /* 0x0000000108a47547 */ /* 0x000fea000b800000 */
[----:B------:R-:W-:Y:S02]  /*47f0*/  UIMAD.WIDE.U32 UR16, UR13, UR51, URZ ;  /* 0x000000330d1072a5 */ /* 0x000fe4000f8e00ff */
[----:B------:R-:W-:Y:S02]  /*4800*/  UIMAD.WIDE.U32 UR18, UR14, UR48, URZ ;  /* 0x000000300e1272a5 */ /* 0x000fe4000f8e00ff */
[----:B------:R-:W-:Y:S02]  /*4810*/  USEL UR4, UR30, UR38, !UP5 ;  /* 0x000000261e047287 */ /* 0x000fe4000e800000 */
[----:B------:R-:W-:Y:S02]  /*4820*/  USEL UR7, UR31, UR39, !UP6 ;  /* 0x000000271f077287 */ /* 0x000fe4000f000000 */
[----:B------:R-:W-:Y:S02]  /*4830*/  UIMAD.WIDE.U32 UR8, UR4, UR22, URZ ;  /* 0x00000016040872a5 */ /* 0x000fe4000f8e00ff */
[----:B------:R-:W-:Y:S01]  /*4840*/  UIMAD.WIDE.U32 UR10, UR7, UR22, URZ ;  /* 0x00000016070a72a5 */ /* 0x000fe2000f8e00ff */
[----:B------:R-:W-:Y:S02]  /*4850*/  UMOV UR5, UR17 ;  /* 0x0000001100057c82 */ /* 0x000fe40008000000 */
[----:B------:R-:W-:Y:S03]  /*4860*/  USHF.R.U32.HI UR6, URZ, UR52, UR5 ;  /* 0x00000034ff067299 */ /* 0x000fe60008011605 */
[----:B------:R-:W-:Y:S01]  /*4870*/  UMOV UR5, UR19 ;  /* 0x0000001300057c82 */ /* 0x000fe20008000000 */
[----:B------:R-:W-:Y:S02]  /*4880*/  USEL UR6, UR13, UR6, !UP5 ;  /* 0x000000060d067287 */ /* 0x000fe4000e800000 */
[----:B------:R-:W-:Y:S03]  /*4890*/  USHF.R.U32.HI UR12, URZ, UR49, UR5 ;  /* 0x00000031ff0c7299 */ /* 0x000fe60008011605 */
[----:B------:R-:W-:Y:S02]  /*48a0*/  UMOV UR5, UR9 ;  /* 0x0000000900057c82 */ /* 0x000fe40008000000 */
[----:B------:R-:W-:Y:S03]  /*48b0*/  @UP4 USHF.R.U32.HI UR4, URZ, UR23, UR5 ;  /* 0x00000017ff044299 */ /* 0x000fe60008011605 */
[----:B------:R-:W-:Y:S01]  /*48c0*/  UMOV UR5, UR11 ;  /* 0x0000000b00057c82 */ /* 0x000fe20008000000 */
[----:B------:R-:W-:Y:S02]  /*48d0*/  UIMAD UR4, UR45, UR4, URZ ;  /* 0x000000042d0472a4 */ /* 0x000fe4000f8e02ff */
[----:B------:R-:W-:Y:S02]  /*48e0*/  @UP4 USHF.R.U32.HI UR7, URZ, UR23, UR5 ;  /* 0x00000017ff074299 */ /* 0x000fe40008011605 */
[----:B------:R-:W-:Y:S02]  /*48f0*/  UIMAD.WIDE.U32 UR10, UR6, UR22, URZ ;  /* 0x00000016060a72a5 */ /* 0x000fe4000f8e00ff */
[----:B------:R-:W-:Y:S02]  /*4900*/  USEL UR5, UR14, UR12, !UP6 ;  /* 0x0000000c0e057287 */ /* 0x000fe4000f000000 */
[----:B------:R-:W-:Y:S02]  /*4910*/  UIMAD UR8, UR45, UR7, URZ ;  /* 0x000000072d0872a4 */ /* 0x000fe4000f8e02ff */
[----:B------:R-:W-:Y:S03]  /*4920*/  UISETP.GE.AND UP0, UPT, UR6, UR4, UPT ;  /* 0x000000040600728c */ /* 0x000fe6000bf06270 */
[----:B------:R-:W-:Y:S01]  /*4930*/  UMOV UR4, UR11 ;  /* 0x0000000b00047c82 */ /* 0x000fe20008000000 */
[----:B------:R-:W-:Y:S02]  /*4940*/  UISETP.GE.OR UP0, UPT, UR5, UR8, UP0 ;  /* 0x000000080500728c */ /* 0x000fe40008706670 */
[----:B------:R-:W-:Y:S02]  /*4950*/  USHF.R.U32.HI UR4, URZ, UR23, UR4 ;  /* 0x00000017ff047299 */ /* 0x000fe40008011604 */
[----:B------:R-:W-:Y:S02]  /*4960*/  UIMAD.WIDE.U32 UR8, UR5, UR22, URZ ;  /* 0x00000016050872a5 */ /* 0x000fe4000f8e00ff */
[----:B------:R-:W-:Y:S04]  /*4970*/  USEL UR10, UR6, UR4, !UP4 ;  /* 0x00000004060a7287 */ /* 0x000fe8000e000000 */
[----:B------:R-:W-:Y:S01]  /*4980*/  UIADD3 UR11, UPT, UPT, -UR10, URZ, URZ ;  /* 0x000000ff0a0b7290 */ /* 0x000fe2000fffe1ff */
[----:B------:R-:W-:Y:S02]  /*4990*/  @!UP0 UMOV UR4, UR9 ;  /* 0x0000000900048c82 */ /* 0x000fe40008000000 */
[----:B------:R-:W-:Y:S02]  /*49a0*/  @!UP0 USHF.R.U32.HI UR4, URZ, UR23, UR4 ;  /* 0x00000017ff048299 */ /* 0x000fe40008011604 */
[----:B------:R-:W-:Y:S02]  /*49b0*/  UIMAD UR8, UR45, UR11, UR6 ;  /* 0x0000000b2d0872a4 */ /* 0x000fe4000f8e0206 */
[----:B------:R-:W-:Y:S04]  /*49c0*/  @!UP0 USEL UR4, UR5, UR4, !UP4 ;  /* 0x0000000405048287 */ /* 0x000fe8000e000000 */
[----:B------:R-:W-:Y:S02]  /*49d0*/  @!UP0 UIMAD UR7, UR7, UR8, UR4 ;  /* 0x00000008070782a4 */ /* 0x000fe4000f8e0204 */
[----:B------:R-:W-:Y:S02]  /*49e0*/  @!UP0 UIADD3 UR9, UPT, UPT, UR10, -UR4, URZ ;  /* 0x800000040a098290 */ /* 0x000fe4000fffe0ff */
[----:B------:R-:W-:Y:S02]  /*49f0*/  UIADD3 UR8, UPT, UPT, -UR6, URZ, URZ ;  /* 0x000000ff06087290 */ /* 0x000fe4000fffe1ff */
[----:B------:R-:W-:Y:S02]  /*4a00*/  UIADD3 UR4, UPT, UPT, -UR5, URZ, URZ ;  /* 0x000000ff05047290 */ /* 0x000fe4000fffe1ff */
[----:B------:R-:W-:Y:S03]  /*4a10*/  @!UP0 UIMAD UR6, UR9, UR45, UR5 ;  /* 0x0000002d090682a4 */ /* 0x000fe6000f8e0205 */
[----:B------:R-:W-:Y:S01]  /*4a20*/  @!UP0 UMOV UR5, UR7 ;  /* 0x0000000700058c82 */ /* 0x000fe20008000000 */
[----:B------:R-:W-:Y:S02]  /*4a30*/  UIMAD UR7, UR15, UR4, UR14 ;  /* 0x000000040f0772a4 */ /* 0x000fe4000f8e020e */
[----:B------:R-:W-:Y:S02]  /*4a40*/  UIMAD UR4, UR50, UR8, UR13 ;  /* 0x00000008320472a4 */ /* 0x000fe4000f8e020d */
[----:B------:R-:W-:Y:S02]  /*4a50*/  UIMAD UR14, UR5, UR15, UR7 ;  /* 0x0000000f050e72a4 */ /* 0x000fe4000f8e0207 */
[----:B------:R-:W-:Y:S11]  /*4a60*/  UIMAD UR13, UR6, UR50, UR4 ;  /* 0x00000032060d72a4 */ /* 0x000ff6000f8e0204 */
[----:B------:R-:W-:Y:S01]  /*4a70*/  @!UPT UIADD3 URZ, UPT, UPT, URZ, URZ, URZ ;  /* 0x000000fffffff290 */ /* 0x000fe2000fffe0ff */
.L_x_87:
[----:B------:R-:W2:Y:S01]  /*4a80*/  @!UP3 LDCU.128 UR8, c[0x0][0xb10] ;  /* 0x00016200ff08b7ac */ /* 0x000ea20008000c00 */
[C---:B----4-:R-:W-:Y:S02]  /*4a90*/  ISETP.NE.U32.AND P1, PT, R4.reuse, RZ, PT ;  /* 0x000000ff0400720c */ /* 0x050fe40003f25070 */
[----:B------:R-:W-:Y:S02]  /*4aa0*/  ISETP.NE.U32.AND P0, PT, R4, RZ, PT ;  /* 0x000000ff0400720c */ /* 0x000fe40003f05070 */
[C---:B------:R-:W-:Y:S02]  /*4ab0*/  ISETP.NE.AND.EX P1, PT, R5.reuse, RZ, PT, P1 ;  /* 0x000000ff0500720c */ /* 0x040fe40003f25310 */
[----:B------:R-:W-:Y:S01]  /*4ac0*/  ISETP.NE.AND.EX P0, PT, R5, RZ, PT, P0 ;  /* 0x000000ff0500720c */ /* 0x000fe20003f05300 */
[----:B------:R-:W3:Y:S01]  /*4ad0*/  @!UP3 LDCU UR5, c[0x0][0xb0c] ;  /* 0x00016180ff05b7ac */ /* 0x000ee20008000800 */
[----:B------:R-:W-:Y:S01]  /*4ae0*/  SHF.L.U32 R9, R15, 0x1f, RZ ;  /* 0x0000001f0f097819 */ /* 0x000fe200000006ff */
[----:B------:R-:W-:Y:S02]  /*4af0*/  USHF.L.U32 UR42, UR24, 0x7, URZ ;  /* 0x00000007182a7899 */ /* 0x000fe400080006ff */
[----:B------:R-:W-:Y:S02]  /*4b00*/  USHF.L.U32 UR43, UR20, 0x6, URZ ;  /* 0x00000006142b7899 */ /* 0x000fe400080006ff */
[----:B--2---:R-:W-:Y:S07]  /*4b10*/  UIMAD.WIDE.U32 UR6, UR14, UR8, URZ ;  /* 0x000000080e0672a5 */ /* 0x004fee000f8e00ff */
[----:B------:R-:W-:Y:S01]  /*4b20*/  @!UP3 UMOV UR4, UR7 ;  /* 0x000000070004bc82 */ /* 0x000fe20008000000 */
[----:B---3--:R-:W-:Y:S02]  /*4b30*/  @!UP3 UISETP.NE.AND UP0, UPT, UR5, 0x1, UPT ;  /* 0x000000010500b88c */ /* 0x008fe4000bf05270 */
[----:B------:R-:W-:Y:S02]  /*4b40*/  @!UP3 USHF.R.U32.HI UR4, URZ, UR9, UR4 ;  /* 0x00000009ff04b299 */ /* 0x000fe40008011604 */
[----:B------:R-:W-:Y:S02]  /*4b50*/  UIMAD.WIDE.U32 UR6, UR13, UR11, URZ ;  /* 0x0000000b0d0672a5 */ /* 0x000fe4000f8e00ff */
[----:B------:R-:W-:Y:S02]  /*4b60*/  @!UP3 USEL UR8, UR14, UR4, !UP0 ;  /* 0x000000040e08b287 */ /* 0x000fe4000c000000 */
[----:B------:R-:W-:Y:S03]  /*4b70*/  @!UP3 UISETP.NE.AND UP0, UPT, UR10, 0x1, UPT ;  /* 0x000000010a00b88c */ /* 0x000fe6000bf05270 */
[----:B------:R-:W-:Y:S02]  /*4b80*/  @!UP3 UMOV UR6, UR7 ;  /* 0x000000070006bc82 */ /* 0x000fe40008000000 */
[----:B------:R-:W2:Y:S02]  /*4b90*/  @!UP3 LDCU UR4, c[0x0][0xb20] ;  /* 0x00016400ff04b7ac */ /* 0x000ea40008000800 */
[----:B--2---:R-:W-:Y:S04]  /*4ba0*/  @!UP3 USHF.R.U32.HI UR6, URZ, UR4, UR6 ;  /* 0x00000004ff06b299 */ /* 0x004fe80008011606 */
[----:B------:R-:W-:Y:S04]  /*4bb0*/  @!UP3 USEL UR6, UR13, UR6, !UP0 ;  /* 0x000000060d06b287 */ /* 0x000fe8000c000000 */
[----:B------:R-:W-:Y:S02]  /*4bc0*/  @!UP3 UIADD3 UR4, UPT, UPT, -UR8, UR6, URZ ;  /* 0x000000060804b290 */ /* 0x000fe4000fffe1ff */
[----:B------:R-:W-:Y:S02]  /*4bd0*/  @!UP3 UIADD3 UR6, UPT, UPT, UR8, -UR6, URZ ;  /* 0x800000060806b290 */ /* 0x000fe4000fffe0ff */
[----:B------:R-:W-:Y:S02]  /*4be0*/  @!UP3 UIMAD UR14, UR4, UR5, UR14 ;  /* 0x00000005040eb2a4 */ /* 0x000fe4000f8e020e */
[----:B------:R-:W-:Y:S01]  /*4bf0*/  @!UP3 UIMAD UR13, UR6, UR10, UR13 ;  /* 0x0000000a060db2a4 */ /* 0x000fe2000f8e020d */
[----:B------:R-:W-:Y:S11]  /*4c00*/  BRA.U UP2, `(.L_x_88) ;  /* 0x0000000102107547 */ /* 0x000ff6000b800000 */
[----:B------:R-:W-:Y:S04]  /*4c10*/  MOV R6, UR46 ;  /* 0x0000002e00067c02 */ /* 0x000fe80008000f00 */
[----:B------:R-:W-:Y:S04]  /*4c20*/  SHF.L.U32 R6, R6, 0x1f, RZ ;  /* 0x0000001f06067819 */ /* 0x000fe800000006ff */
[----:B------:R-:W2:Y:S02]  /*4c30*/  SYNCS.PHASECHK.TRANS64.TRYWAIT P2, [UR21+0x88], R6 ;  /* 0x00008806ff0075a7 */ /* 0x000ea40008041115 */
[----:B--2---:R-:W-:Y:S05]  /*4c40*/  @!P2 BRA `(.L_x_89) ;  /* 0x000000480060a947 */ /* 0x004fea0003800000 */
.L_x_88:
[----:B------:R-:W-:Y:S05]  /*4c50*/  @!P1 BRA `(.L_x_90) ;  /* 0x0000000000309947 */ /* 0x000fea0003800000 */
[----:B------:R-:W-:Y:S01]  /*4c60*/  ISETP.NE.U32.AND P1, PT, R2, RZ, PT ;  /* 0x000000ff0200720c */ /* 0x000fe20003f25070 */
[----:B------:R-:W2:Y:S01]  /*4c70*/  LDCU.64 UR4, c[0x0][0x358] ;  /* 0x00006b00ff0477ac */ /* 0x000ea20008000a00 */
[----:B------:R-:W-:Y:S02]  /*4c80*/  IMAD.MOV.U32 R46, RZ, RZ, 0x1 ;  /* 0x00000001ff2e7424 */ /* 0x000fe400078e00ff */
[----:B------:R-:W-:Y:S11]  /*4c90*/  ISETP.NE.AND.EX P1, PT, R3, RZ, PT, P1 ;  /* 0x000000ff0300720c */ /* 0x000ff60003f25310 */
[----:B------:R-:W-:Y:S02]  /*4ca0*/  @!UPT UIADD3 URZ, UPT, UPT, URZ, URZ, URZ ;  /* 0x000000fffffff290 */ /* 0x000fe4000fffe0ff */
[----:B------:R-:W3:Y:S01]  /*4cb0*/  @P1 LDC.64 R10, c[0x0][0x888] ;  /* 0x00022200ff0a1b82 */ /* 0x000ee20000000a00 */
[----:B-1----:R-:W-:Y:S04]  /*4cc0*/  @P1 IMAD R0, R4, UR36, RZ ;  /* 0x0000002404001c24 */ /* 0x002fe8000f8e02ff */
[----:B---3--:R-:W-:Y:S04]  /*4cd0*/  @P1 IMAD.WIDE R10, R0, 0x4, R10 ;  /* 0x00000004000a1825 */ /* 0x008fe800078e020a */
[----:B------:R-:W-:Y:S01]  /*4ce0*/  HFMA2 R0, -RZ, RZ, 0, 5.9604644775390625e-08 ;  /* 0x00000001ff007431 */ /* 0x000fe200000001ff */
[----:B--2--5:R2:W5:Y:S04]  /*4cf0*/  @P1 LDG.E R27, desc[UR4][R10.64] ;  /* 0x000000040a1b1981 */ /* 0x024568000c1e1900 */
[----:B------:R-:W-:Y:S01]  /*4d00*/  @!P1 PRMT R46, R0, 0x7610, R46 ;  /* 0x00007610002e9816 */ /* 0x000fe2000000002e */
[----:B--2---:R-:W3:Y:S06]  /*4d10*/  @!P1 LDC R27, c[0x0][0x880] ;  /* 0x00022000ff1b9b82 */ /* 0x004eec0000000800 */
.L_x_90:
[----:B---3-5:R-:W-:Y:S01]  /*4d20*/  @!P0 FSETP.EQ.AND P1, PT, R27, RZ, PT ;  /* 0x000000ff1b00820b */ /* 0x028fe20003f22000 */
[----:B------:R-:W-:Y:S01]  /*4d30*/  @!UPT UIADD3 URZ, UPT, UPT, URZ, URZ, URZ ;  /* 0x000000fffffff290 */ /* 0x000fe2000fffe0ff */
[----:B------:R-:W-:Y:S11]  /*4d40*/  @!P0 BRA `(.L_x_91) ;  /* 0x0000000000188947 */ /* 0x000ff60003800000 */
[----:B------:R-:W-:Y:S02]  /*4d50*/  LOP3.LUT P0, RZ, R46, 0xff, RZ, 0xc0, !PT ;  /* 0x000000ff2eff7812 */ /* 0x000fe4000780c0ff */
[----:B------:R-:W-:Y:S04]  /*4d60*/  ISETP.NE.U32.AND P1, PT, R2, RZ, PT ;  /* 0x000000ff0200720c */ /* 0x000fe80003f25070 */
[----:B------:R-:W-:Y:S04]  /*4d70*/  ISETP.NE.AND.EX P1, PT, R3, RZ, PT, P1 ;  /* 0x000000ff0300720c */ /* 0x000fe80003f25310 */
[----:B------:R-:W-:Y:S03]  /*4d80*/  PLOP3.LUT P1, PT, P1, PT, PT, 0x8, 0x80 ;  /* 0x000000000080781c */ /* 0x000fe60000f2e170 */
[----:B------:R-:W-:Y:S11]  /*4d90*/  @P0 FSETP.EQ.AND P1, PT, R27, RZ, PT ;  /* 0x000000ff1b00020b */ /* 0x000ff60003f22000 */
[----:B------:R-:W-:Y:S02]  /*4da0*/  @!UPT UIADD3 URZ, UPT, UPT, URZ, URZ, URZ ;  /* 0x000000fffffff290 */ /* 0x000fe4000fffe0ff */
.L_x_91:
[----:B------:R-:W2:Y:S01]  /*4db0*/  SYNCS.PHASECHK.TRANS64.TRYWAIT P2, [UR21+0x60], R9 ;  /* 0x00006009ff0075a7 */ /* 0x000ea20008041115 */
[----:B------:R-:W-:Y:S04]  /*4dc0*/  ELECT P0, URZ, PT ;  /* 0x0000000000ff782f */ /* 0x000fe80003800000 */
[----:B------:R-:W-:Y:S11]  /*4dd0*/  PLOP3.LUT P1, PT, P1, P0, PT, 0xf2, 0x2f ;  /* 0x00000000002f781c */ /* 0x000ff60000f21e72 */
[----:B------:R-:W-:Y:S02]  /*4de0*/  @!UPT UIADD3 URZ, UPT, UPT, URZ, URZ, URZ ;  /* 0x000000fffffff290 */ /* 0x000fe4000fffe0ff */
[----:B------:R-:W-:Y:S05]  /*4df0*/  @!P1 IADD3 R8, P0, PT, R16, 0x580, RZ ;  /* 0x0000058010089810 */ /* 0x000fea0007f1e0ff */
[----:B-1----:R-:W-:Y:S01]  /*4e00*/  @!P1 IMAD.X R6, RZ, RZ, R17, P0 ;  /* 0x000000ffff069224 */ /* 0x002fe200000e0611 */
[----:B--2---:R-:W-:Y:S07]  /*4e10*/  @!P2 BRA `(.L_x_92) ;  /* 0x000000480004a947 */ /* 0x004fee0003800000 */
.L_x_182:
[----:B------:R-:W-:Y:S01]  /*4e20*/  @!P1 R2UR UR5, R8 ;  /* 0x00000000080592ca */ /* 0x000fe200000e0000 */
[----:B------:R-:W-:Y:S01]  /*4e30*/  VOTEU.ALL UP0, P1 ;  /* 0x0000000000ff7886 */ /* 0x000fe20000800000 */
[----:B------:R-:W-:Y:S01]  /*4e40*/  @!P1 R2UR UR4, R6 ;  /* 0x00000000060492ca */ /* 0x000fe200000e0000 */
[----:B------:R-:W-:Y:S01]  /*4e50*/  UMOV UR16, 0x0 ;  /* 0x0000000000107882 */ /* 0x000fe20000000000 */
[----:B------:R-:W-:Y:S01]  /*4e60*/  UMOV UR17, 0x10000000 ;  /* 0x1000000000117882 */ /* 0x000fe20000000000 */
[----:B------:R-:W-:Y:S01]  /*4e70*/  UMOV UR44, UR36 ;  /* 0x00000024002c7c82 */ /* 0x000fe20008000000 */
[----:B------:R-:W-:Y:S01]  /*4e80*/  @!UP0 UIADD3 UR40, UPT, UPT, UR21, 0x200, URZ ;  /* 0x0000020015288890 */ /* 0x000fe2000fffe0ff */
[----:B-1----:R-:W-:Y:S01]  /*4e90*/  @!P1 IMAD.MOV.U32 R0, RZ, RZ, 0x1000 ;  /* 0x00001000ff009424 */ /* 0x002fe200078e00ff */
[----:B------:R-:W-:Y:S01]  /*4ea0*/  @!UP0 UIADD3 UR10, UPT, UPT, UR42, 0x40, URZ ;  /* 0x000000402a0a8890 */ /* 0x000fe2000fffe0ff */
[----:B------:R-:W-:Y:S01]  /*4eb0*/  @!P1 IADD3 R8, P0, PT, R16, 0x580, RZ ;  /* 0x0000058010089810 */ /* 0x000fe20007f1e0ff */
[----:B------:R-:W-:Y:S01]  /*4ec0*/  @!UP0 UIADD3 UR8, UPT, UPT, UR21, 0xa00, URZ ;  /* 0x00000a0015088890 */ /* 0x000fe2000fffe0ff */
[----:B------:R-:W-:Y:S02]  /*4ed0*/  VOTEU.ALL UP0, P1 ;  /* 0x0000000000ff7886 */ /* 0x000fe40000800000 */
[----:B------:R-:W-:Y:S01]  /*4ee0*/  IMAD.U32 R10, RZ, RZ, UR5 ;  /* 0x00000005ff0a7e24 */ /* 0x000fe2000f8e00ff */
[----:B------:R-:W-:Y:S01]  /*4ef0*/  UMOV UR9, UR41 ;  /* 0x0000002900097c82 */ /* 0x000fe20008000000 */
[----:B------:R-:W-:Y:S01]  /*4f00*/  IMAD.U32 R11, RZ, RZ, UR4 ;  /* 0x00000004ff0b7e24 */ /* 0x000fe2000f8e00ff */
[----:B------:R-:W-:Y:S01]  /*4f10*/  UMOV UR11, UR43 ;  /* 0x0000002b000b7c82 */ /* 0x000fe20008000000 */
[----:B------:R-:W-:Y:S01]  /*4f20*/  UMOV UR12, UR36 ;  /* 0x00000024000c7c82 */ /* 0x000fe20008000000 */
[----:B------:R-:W-:Y:S01]  /*4f30*/  @!P1 R2UR UR4, R10 ;  /* 0x000000000a0492ca */ /* 0x000fe200000e0000 */
[----:B------:R-:W-:Y:S01]  /*4f40*/  UPRMT UR6, UR47, 0x654, UR41 ;  /* 0x000006542f067896 */ /* 0x000fe20008000029 */
[----:B------:R-:W-:Y:S01]  /*4f50*/  @!P1 R2UR UR5, R11 ;  /* 0x000000000b0592ca */ /* 0x000fe200000e0000 */
[----:B------:R-:W-:Y:S11]  /*4f60*/  @!P1 IMAD.X R6, RZ, RZ, R17, P0 ;  /* 0x000000ffff069224 */ /* 0x000ff600000e0611 */
[----:B------:R-:W-:Y:S01]  /*4f70*/  @!UPT UIADD3 URZ, UPT, UPT, URZ, URZ, URZ ;  /* 0x000000fffffff290 */ /* 0x000fe2000fffe0ff */
[----:B------:R1:W-:Y:S01]  /*4f80*/  @!UP0 UTMALDG.3D [UR40], [UR4], desc[UR16] ;  /* 0x00001028040085b4 */ /* 0x0003e20008011000 */
[----:B------:R-:W-:Y:S05]  /*4f90*/  VOTEU.ALL UP0, P1 ;  /* 0x0000000000ff7886 */ /* 0x000fea0000800000 */
[----:B------:R1:W-:Y:S01]  /*4fa0*/  @!UP0 UTMALDG.3D [UR8], [UR4], desc[UR16] ;  /* 0x00001008040085b4 */ /* 0x0003e20008011000 */
[----:B------:R1:W-:Y:S01]  /*4fb0*/  @!P1 SYNCS.ARRIVE.TRANS64.RED.A0TR RZ, [UR21+0x40], R0 ;  /* 0x00004000ffff99a7 */ /* 0x0003e20008300415 */
[----:B------:R-:W-:Y:S01]  /*4fc0*/  SYNCS.ARRIVE.TRANS64.RED.A1T0 RZ, [UR6], RZ ;  /* 0x000000ffffff79a7 */ /* 0x000fe20008100406 */
[----:B------:R-:W2:Y:S02]  /*4fd0*/  SYNCS.PHASECHK.TRANS64.TRYWAIT P2, [UR21+0x68], R9 ;  /* 0x00006809ff0075a7 */ /* 0x000ea40008041115 */
[----:B-12---:R-:W-:Y:S05]  /*4fe0*/  @!P2 BRA `(.L_x_93) ;  /* 0x0000004400a8a947 */ /* 0x006fea0003800000 */
.L_x_184:
        /* <DEDUP_REMOVED lines=10> */
[----:B------:R-:W-:Y:S02]  /*5090*/  @!UP0 UIADD3 UR10, UPT, UPT, UR42, 0x50, URZ ;  /* 0x000000502a0a8890 */ /* 0x000fe4000fffe0ff */
[----:B------:R-:W-:Y:S01]  /*50a0*/  @!UP0 UIADD3 UR8, UPT, UPT, UR21, 0x1a00, URZ ;  /* 0x00001a0015088890 */ /* 0x000fe2000fffe0ff */
[----:B------:R-:W-:Y:S01]  /*50b0*/  IMAD.U32 R10, RZ, RZ, UR5 ;  /* 0x00000005ff0a7e24 */ /* 0x000fe2000f8e00ff */
[----:B------:R-:W-:Y:S01]  /*50c0*/  VOTEU.ALL UP0, P1 ;  /* 0x0000000000ff7886 */ /* 0x000fe20000800000 */
[----:B------:R-:W-:Y:S01]  /*50d0*/  IMAD.U32 R11, RZ, RZ, UR4 ;  /* 0x00000004ff0b7e24 */ /* 0x000fe2000f8e00ff */
[----:B------:R-:W-:Y:S01]  /*50e0*/  UMOV UR9, UR33 ;  /* 0x0000002100097c82 */ /* 0x000fe20008000000 */
[----:B------:R-:W-:Y:S01]  /*50f0*/  UMOV UR11, UR43 ;  /* 0x0000002b000b7c82 */ /* 0x000fe20008000000 */
[----:B------:R-:W-:Y:S01]  /*5100*/  @!P1 R2UR UR4, R10 ;  /* 0x000000000a0492ca */ /* 0x000fe200000e0000 */
[----:B------:R-:W-:Y:S01]  /*5110*/  UMOV UR12, UR36 ;  /* 0x00000024000c7c82 */ /* 0x000fe20008000000 */
[----:B------:R-:W-:Y:S01]  /*5120*/  @!P1 R2UR UR5, R11 ;  /* 0x000000000b0592ca */ /* 0x000fe200000e0000 */
[----:B------:R-:W-:Y:S01]  /*5130*/  UPRMT UR6, UR47, 0x654, UR33 ;  /* 0x000006542f067896 */ /* 0x000fe20008000021 */
[----:B------:R-:W-:Y:S11]  /*5140*/  @!P1 IMAD.X R6, RZ, RZ, R17, P0 ;  /* 0x000000ffff069224 */ /* 0x000ff600000e0611 */
[----:B------:R1:W-:Y:S01]  /*5150*/  @!UP0 UTMALDG.3D [UR32], [UR4], desc[UR16] ;  /* 0x00001020040085b4 */ /* 0x0003e20008011000 */
[----:B------:R-:W-:Y:S05]  /*5160*/  VOTEU.ALL UP0, P1 ;  /* 0x0000000000ff7886 */ /* 0x000fea0000800000 */
[----:B------:R1:W-:Y:S01]  /*5170*/  @!UP0 UTMALDG.3D [UR8], [UR4], desc[UR16] ;  /* 0x00001008040085b4 */ /* 0x0003e20008011000 */
[----:B------:R1:W-:Y:S01]  /*5180*/  @!P1 SYNCS.ARRIVE.TRANS64.RED.A0TR RZ, [UR21+0x48], R0 ;  /* 0x00004800ffff99a7 */ /* 0x0003e20008300415 */
[----:B------:R-:W-:Y:S01]  /*5190*/  SYNCS.ARRIVE.TRANS64.RED.A1T0 RZ, [UR6], RZ ;  /* 0x000000ffffff79a7 */ /* 0x000fe20008100406 */
[----:B------:R-:W2:Y:S02]  /*51a0*/  SYNCS.PHASECHK.TRANS64.TRYWAIT P2, [UR21+0x70], R9 ;  /* 0x00007009ff0075a7 */ /* 0x000ea40008041115 */
[----:B-12---:R-:W-:Y:S05]  /*51b0*/  @!P2 BRA `(.L_x_94) ;  /* 0x00000044004ca947 */ /* 0x006fea0003800000 */
.L_x_186:
        /* <DEDUP_REMOVED lines=9> */
[----:B------:R-:W-:Y:S01]  /*5250*/  VIADD R14, R14, 0x1 ;  /* 0x000000010e0e7836 */ /* 0x000fe20000000000 */
        /* <DEDUP_REMOVED lines=10> */
[----:B------:R-:W-:Y:S01]  /*5300*/  UMOV UR12, UR36 ;  /* 0x00000024000c7c82 */ /* 0x000fe20008000000 */
[----:B------:R-:W-:Y:S11]  /*5310*/  UPRMT UR6, UR47, 0x654, UR25 ;  /* 0x000006542f067896 */ /* 0x000ff60008000019 */
[----:B------:R1:W-:Y:S01]  /*5320*/  @!UP0 UTMALDG.3D [UR24], [UR4], desc[UR16] ;  /* 0x00001018040085b4 */ /* 0x0003e20008011000 */
[----:B------:R-:W-:Y:S05]  /*5330*/  VOTEU.ALL UP0, P1 ;  /* 0x0000000000ff7886 */ /* 0x000fea0000800000 */
[----:B------:R1:W-:Y:S01]  /*5340*/  @!UP0 UTMALDG.3D [UR8], [UR4], desc[UR16] ;  /* 0x00001008040085b4 */ /* 0x0003e20008011000 */
[----:B------:R1:W-:Y:S01]  /*5350*/  @!P1 SYNCS.ARRIVE.TRANS64.RED.A0TR RZ, [UR21+0x50], R0 ;  /* 0x00005000ffff99a7 */ /* 0x0003e20008300415 */
[----:B------:R-:W-:Y:S01]  /*5360*/  SYNCS.ARRIVE.TRANS64.RED.A1T0 RZ, [UR6], RZ ;  /* 0x000000ffffff79a7 */ /* 0x000fe20008100406 */
[----:B------:R-:W2:Y:S02]  /*5370*/  SYNCS.PHASECHK.TRANS64.TRYWAIT P0, [UR21+0x78], R9 ;  /* 0x00007809ff0075a7 */ /* 0x000ea40008001115 */
[----:B-12---:R-:W-:Y:S05]  /*5380*/  @!P0 BRA `(.L_x_95) ;  /* 0x0000004000f08947 */ /* 0x006fea0003800000 */
.L_x_188:
[----:B------:R-:W-:Y:S01]  /*5390*/  UIADD3 UR24, UPT, UPT, UR13, UR63, URZ ;  /* 0x0000003f0d187290 */ /* 0x000fe2000fffe0ff */
[----:B------:R-:W-:Y:S01]  /*53a0*/  @!P1 IADD3 R6, P0, PT, R16, 0x580, RZ ;  /* 0x0000058010069810 */ /* 0x000fe20007f1e0ff */
[----:B------:R-:W-:Y:S01]  /*53b0*/  UPLOP3.LUT UP2, UPT, UPT, UPT, UPT, 0x80, 0x8 ;  /* 0x000000000008789c */ /* 0x000fe20003f4f070 */
[----:B------:R-:W-:Y:S01]  /*53c0*/  R2UR UR26, R50 ;  /* 0x00000000321a72ca */ /* 0x000fe200000e0000 */
[----:B------:R-:W-:Y:S01]  /*53d0*/  VOTEU.ALL UP0, P1 ;  /* 0x0000000000ff7886 */ /* 0x000fe20000800000 */
[----:B------:R-:W-:Y:S01]  /*53e0*/  @!P1 R2UR UR5, R6 ;  /* 0x00000000060592ca */ /* 0x000fe200000e0000 */
[----:B-1----:R-:W-:Y:S01]  /*53f0*/  @!P1 IMAD.X R0, RZ, RZ, R17, P0 ;  /* 0x000000ffff009224 */ /* 0x002fe200000e0611 */
[----:B------:R-:W-:Y:S01]  /*5400*/  UMOV UR6, 0x0 ;  /* 0x0000000000067882 */ /* 0x000fe20000000000 */
[----:B------:R-:W-:Y:S01]  /*5410*/  UMOV UR7, 0x10000000 ;  /* 0x1000000000077882 */ /* 0x000fe20000000000 */
[----:B------:R-:W-:Y:S01]  /*5420*/  @!UP0 UIADD3 UR18, UPT, UPT, UR42, 0x30, URZ ;  /* 0x000000302a128890 */ /* 0x000fe2000fffe0ff */
[----:B------:R-:W-:Y:S01]  /*5430*/  ISETP.NE.AND P0, PT, R14, 0x2, PT ;  /* 0x000000020e00780c */ /* 0x000fe20003f05270 */
[----:B------:R-:W-:Y:S01]  /*5440*/  @!UP0 UIADD3 UR16, UPT, UPT, UR21, 0x3200, URZ ;  /* 0x0000320015108890 */ /* 0x000fe2000fffe0ff */
[----:B------:R-:W-:Y:S01]  /*5450*/  @!P1 R2UR UR4, R0 ;  /* 0x00000000000492ca */ /* 0x000fe200000e0000 */
[----:B------:R-:W-:Y:S01]  /*5460*/  @!UP0 UIADD3 UR17, UPT, UPT, UR21, 0x58, URZ ;  /* 0x0000005815118890 */ /* 0x000fe2000fffe0ff */
[----:B------:R-:W-:Y:S01]  /*5470*/  SEL R0, RZ, 0x1, P0 ;  /* 0x00000001ff007807 */ /* 0x000fe20000000000 */
[----:B------:R-:W-:Y:S01]  /*5480*/  @!UP0 UIADD3 UR10, UPT, UPT, UR42, 0x70, URZ ;  /* 0x000000702a0a8890 */ /* 0x000fe2000fffe0ff */
[----:B------:R-:W-:Y:S01]  /*5490*/  LOP3.LUT R15, R15, 0x1, RZ, 0x3c, !PT ;  /* 0x000000010f0f7812 */ /* 0x000fe200078e3cff */
[----:B------:R-:W-:Y:S01]  /*54a0*/  @!UP0 UIADD3 UR8, UPT, UPT, UR21, 0x3a00, URZ ;  /* 0x00003a0015088890 */ /* 0x000fe2000fffe0ff */
[----:B------:R-:W-:Y:S01]  /*54b0*/  IMAD.U32 R8, RZ, RZ, UR5 ;  /* 0x00000005ff087e24 */ /* 0x000fe2000f8e00ff */
[----:B------:R-:W-:Y:S01]  /*54c0*/  VOTEU.ALL UP0, P1 ;  /* 0x0000000000ff7886 */ /* 0x000fe20000800000 */
[----:B------:R-:W-:Y:S01]  /*54d0*/  UMOV UR19, UR43 ;  /* 0x0000002b00137c82 */ /* 0x000fe20008000000 */
[----:B------:R-:W-:Y:S01]  /*54e0*/  UMOV UR20, UR36 ;  /* 0x0000002400147c82 */ /* 0x000fe20008000000 */
[----:B------:R-:W-:Y:S01]  /*54f0*/  UMOV UR11, UR43 ;  /* 0x0000002b000b7c82 */ /* 0x000fe20008000000 */
[----:B------:R-:W-:Y:S01]  /*5500*/  UMOV UR12, UR36 ;  /* 0x00000024000c7c82 */ /* 0x000fe20008000000 */
[----:B------:R-:W-:Y:S01]  /*5510*/  UMOV UR9, UR17 ;  /* 0x0000001100097c82 */ /* 0x000fe20008000000 */
[----:B------:R-:W-:Y:S01]  /*5520*/  IMAD.U32 R9, RZ, RZ, UR4 ;  /* 0x00000004ff097e24 */ /* 0x000fe2000f8e00ff */
[----:B------:R-:W-:Y:S01]  /*5530*/  @!P1 R2UR UR4, R8 ;  /* 0x00000000080492ca */ /* 0x000fe200000e0000 */
[----:B------:R-:W-:Y:S01]  /*5540*/  UMOV UR36, UR29 ;  /* 0x0000001d00247c82 */ /* 0x000fe20008000000 */
[----:B------:R-:W-:Y:S02]  /*5550*/  LOP3.LUT R13, R13, R0, RZ, 0x3c, !PT ;  /* 0x000000000d0d7212 */ /* 0x000fe400078e3cff */
[----:B------:R-:W-:Y:S02]  /*5560*/  @!P1 R2UR UR5, R9 ;  /* 0x00000000090592ca */ /* 0x000fe400000e0000 */
[----:B------:R-:W-:Y:S11]  /*5570*/  SEL R14, R14, RZ, P0 ;  /* 0x000000ff0e0e7207 */ /* 0x000ff60000000000 */
[----:B------:R1:W-:Y:S01]  /*5580*/  @!UP0 UTMALDG.3D [UR16], [UR4], desc[UR6] ;  /* 0x00000610040085b4 */ /* 0x0003e20008011000 */
[----:B------:R-:W-:Y:S05]  /*5590*/  VOTEU.ALL UP0, P1 ;  /* 0x0000000000ff7886 */ /* 0x000fea0000800000 */
[----:B------:R2:W-:Y:S01]  /*55a0*/  @!UP0 UTMALDG.3D [UR8], [UR4], desc[UR6] ;  /* 0x00000608040085b4 */ /* 0x0005e20008011000 */
[----:B------:R2:W-:Y:S01]  /*55b0*/  @!P1 SYNCS.ARRIVE.TRANS64.RED.A0TR RZ, [UR21+0x58], R7 ;  /* 0x00005807ffff99a7 */ /* 0x0005e20008300415 */
[----:B------:R-:W-:Y:S01]  /*55c0*/  SYNCS.ARRIVE.TRANS64.RED.A1T0 RZ, [UR37], RZ ;  /* 0x000000ffffff79a7 */ /* 0x000fe20008100425 */
[----:B-1----:R-:W-:Y:S01]  /*55d0*/  UIADD3 UR20, UPT, UPT, UR14, UR26, URZ ;  /* 0x0000001a0e147290 */ /* 0x002fe2000fffe0ff */
[----:B------:R-:W-:Y:S11]  /*55e0*/  BRA.U UP1, `(.L_x_96) ;  /* 0xfffffff101047547 */ /* 0x000ff6000b83ffff */
[----:B------:R-:W-:-:S04]  /*55f0*/  SHF.L.U32 R2, R15, 0x1f, RZ ;  /* 0x0000001f0f027819 */ /* 0x000fc800000006ff */
[----:B------:R-:W1:Y:S02]  /*5600*/  SYNCS.PHASECHK.TRANS64.TRYWAIT P0, [UR21+0x60], R2 ;  /* 0x00006002ff0075a7 */ /* 0x000e640008001115 */
[----:B-1----:R-:W-:Y:S05]  /*5610*/  @!P0 BRA `(.L_x_97) ;  /* 0x0000004000648947 */ /* 0x002fea0003800000 */
.L_x_190:
[----:B------:R-:W3:Y:S02]  /*5620*/  SYNCS.PHASECHK.TRANS64.TRYWAIT P0, [UR21+0x68], R2 ;  /* 0x00006802ff0075a7 */ /* 0x000ee40008001115 */
[----:B---3--:R-:W-:Y:S05]  /*5630*/  @!P0 BRA `(.L_x_98) ;  /* 0x0000004000748947 */ /* 0x008fea0003800000 */
.L_x_192:
[----:B------:R-:W3:Y:S02]  /*5640*/  SYNCS.PHASECHK.TRANS64.TRYWAIT P0, [UR21+0x70], R2 ;  /* 0x00007002ff0075a7 */ /* 0x000ee40008001115 */
[----:B---3--:R-:W-:Y:S05]  /*5650*/  @!P0 BRA `(.L_x_99) ;  /* 0x0000004000848947 */ /* 0x008fea0003800000 */
.L_x_194:
[----:B-1----:R-:W-:-:S07]  /*5660*/  MOV R0, UR21 ;  /* 0x0000001500007c02 */ /* 0x002fce0008000f00 */
.L_x_100:
[----:B-1----:R-:W-:-:S04]  /*5670*/  SHF.L.U32 R2, R15, 0x1f, RZ ;  /* 0x0000001f0f027819 */ /* 0x002fc800000006ff */
[----:B------:R1:W3:Y:S03]  /*5680*/  SYNCS.PHASECHK.TRANS64.TRYWAIT P0, [R0+URZ+0x78], R2 ;  /* 0x00007802000075a7 */ /* 0x0002e600080011ff */
[----:B---3--:R-:W-:Y:S05]  /*5690*/  @!P0 NANOSLEEP.SYNCS 0x989680 ;  /* 0x009896800000895d */ /* 0x008fea0003900000 */
[----:B------:R-:W3:Y:S02]  /*56a0*/  @!P0 SYNCS.PHASECHK.TRANS64 P0, [R0+URZ+0x78], R2 ;  /* 0x00007802000085a7 */ /* 0x000ee400080010ff */
[----:B--23--:R-:W-:Y:S05]  /*56b0*/  @P0 EXIT ;  /* 0x000000000000094d */ /* 0x00cfea0003800000 */
[----:B------:R-:W-:Y:S05]  /*56c0*/  BRA `(.L_x_100) ;  /* 0xfffffffc00e87947 */ /* 0x000fea000383ffff */
.L_x_85:
[----:B------:R-:W-:-:S06]  /*56d0*/  UISETP.GE.AND UP0, UPT, UR25, 0x4, UPT ;  /* 0x000000041900788c */ /* 0x000fcc000bf06270 */
[----:B------:R-:W-:-:S13]  /*56e0*/  PLOP3.LUT P0, PT, PT, PT, UP0, 0x80, 0x8 ;  /* 0x000000000008781c */ /* 0x000fda0003f0f008 */
[----:B------:R-:W-:Y:S05]  /*56f0*/  @!P0 EXIT ;  /* 0x000000000000894d */ /* 0x000fea0003800000 */
[----:B------:R-:W-:Y:S01]  /*5700*/  BAR.SYNC.DEFER_BLOCKING 0x6, 0xa0 ;  /* 0x0182800000007b1d */ /* 0x000fe20000010000 */
[C---:B------:R-:W-:Y:S01]  /*5710*/  IMAD.SHL.U32 R45, R60.reuse, 0x10, RZ ;  /* 0x000000103c2d7824 */ /* 0x040fe200078e00ff */
[C---:B------:R-:W-:Y:S01]  /*5720*/  SHF.L.U32 R3, R47.reuse, 0x15, RZ ;  /* 0x000000152f037819 */ /* 0x040fe200000006ff */
[C---:B------:R-:W-:Y:S02]  /*5730*/  IMAD.U32 R23, R60.reuse, 0x10000, RZ ;  /* 0x000100003c177824 */ /* 0x040fe400078e00ff */
[----:B------:R-:W-:Y:S02]  /*5740*/  HFMA2 R59, -RZ, RZ, 0, 5.9604644775390625e-08 ;  /* 0x00000001ff3b7431 */ /* 0x000fe400000001ff */
[----:B------:R-:W-:Y:S01]  /*5750*/  IMAD.SHL.U32 R2, R60, 0x2, RZ ;  /* 0x000000023c027824 */ /* 0x000fe200078e00ff */
[----:B------:R-:W-:Y:S01]  /*5760*/  UMOV UR43, 0x400 ;  /* 0x00000400002b7882 */ /* 0x000fe20000000000 */
[----:B------:R-:W1:Y:S01]  /*5770*/  LDCU.64 UR4, c[0x0][0x890] ;  /* 0x00011200ff0477ac */ /* 0x000e620008000a00 */
[----:B------:R-:W2:Y:S01]  /*5780*/  LDC.64 R42, c[0x0][0x8b0] ;  /* 0x00022c00ff2a7b82 */ /* 0x000ea20000000a00 */
[----:B------:R-:W-:Y:S01]  /*5790*/  IMAD.SHL.U32 R6, R47, 0x200, RZ ;  /* 0x000002002f067824 */ /* 0x000fe200078e00ff */
[C---:B------:R-:W-:Y:S01]  /*57a0*/  LOP3.LUT R7, R45.reuse, 0x40, RZ, 0xc0, !PT ;  /* 0x000000402d077812 */ /* 0x040fe200078ec0ff */
[----:B------:R-:W-:Y:S01]  /*57b0*/  ULEA UR43, UR47, UR43, 0x18 ;  /* 0x0000002b2f2b7291 */ /* 0x000fe2000f8ec0ff */
[----:B------:R-:W-:Y:S01]  /*57c0*/  LOP3.LUT R44, R45, 0x5b0, RZ, 0xc0, !PT ;  /* 0x000005b02d2c7812 */ /* 0x000fe200078ec0ff */
[----:B------:R-:W-:Y:S01]  /*57d0*/  IMAD.MOV.U32 R22, RZ, RZ, RZ ;  /* 0x000000ffff167224 */ /* 0x000fe200078e00ff */
[----:B------:R-:W-:Y:S01]  /*57e0*/  LOP3.LUT R3, R3, 0x200000, RZ, 0xc0, !PT ;  /* 0x0020000003037812 */ /* 0x000fe200078ec0ff */
[----:B------:R-:W-:Y:S01]  /*57f0*/  IMAD.MOV.U32 R58, RZ, RZ, RZ ;  /* 0x000000ffff3a7224 */ /* 0x000fe200078e00ff */
[----:B------:R-:W3:Y:S01]  /*5800*/  LDC.64 R40, c[0x0][0x8a8] ;  /* 0x00022a00ff287b82 */ /* 0x000ee20000000a00 */
[----:B------:R-:W-:Y:S01]  /*5810*/  LOP3.LUT R2, R7, 0x8, R2, 0xf8, !PT ;  /* 0x0000000807027812 */ /* 0x000fe200078ef802 */
[----:B------:R-:W-:Y:S01]  /*5820*/  IMAD.MOV.U32 R55, RZ, RZ, RZ ;  /* 0x000000ffff377224 */ /* 0x000fe200078e00ff */
[----:B------:R-:W-:Y:S01]  /*5830*/  LOP3.LUT R44, R44, 0x200, R6, 0xf8, !PT ;  /* 0x000002002c2c7812 */ /* 0x000fe200078ef806 */
[----:B------:R-:W4:Y:S01]  /*5840*/  LDCU UR60, c[0x0][0x370] ;  /* 0x00006e00ff3c77ac */ /* 0x000f220008000800 */
[----:B------:R-:W-:-:S02]  /*5850*/  LOP3.LUT R23, R3, 0x400000, R23, 0xf8, !PT ;  /* 0x0040000003177812 */ /* 0x000fc400078ef817 */
[----:B------:R-:W-:Y:S01]  /*5860*/  LOP3.LUT P0, RZ, R45, 0x40, RZ, 0xc0, !PT ;  /* 0x000000402dff7812 */ /* 0x000fe2000780c0ff */
[----:B------:R-:W4:Y:S01]  /*5870*/  LDS R0, [UR43+0x140] ;  /* 0x0001402bff007984 */ /* 0x000f220008000800 */
[----:B-1----:R-:W-:Y:S01]  /*5880*/  IMAD.U32 R49, RZ, RZ, UR4 ;  /* 0x00000004ff317e24 */ /* 0x002fe2000f8e00ff */
[----:B------:R-:W-:Y:S01]  /*5890*/  UIADD3 UR4, UPT, UPT, UR43, 0x200, URZ ;  /* 0x000002002b047890 */ /* 0x000fe2000fffe0ff */
[----:B------:R-:W-:Y:S01]  /*58a0*/  LOP3.LUT R44, R44, R2, RZ, 0xfc, !PT ;  /* 0x000000022c2c7212 */ /* 0x000fe200078efcff */
[----:B------:R-:W-:Y:S01]  /*58b0*/  IMAD.U32 R48, RZ, RZ, UR5 ;  /* 0x00000005ff307e24 */ /* 0x000fe2000f8e00ff */
[----:B------:R-:W-:Y:S01]  /*58c0*/  P2R R2, PR, RZ, 0x1 ;  /* 0x00000001ff027803 */ /* 0x000fe20000000000 */
[----:B------:R-:W1:Y:S01]  /*58d0*/  LDCU UR42, c[0x0][0xb0c] ;  /* 0x00016180ff2a77ac */ /* 0x000e620008000800 */
[----:B------:R-:W-:Y:S01]  /*58e0*/  LOP3.LUT R60, R60, 0x60, RZ, 0xc0, !PT ;  /* 0x000000603c3c7812 */ /* 0x000fe200078ec0ff */
[----:B------:R-:W-:Y:S01]  /*58f0*/  IMAD.U32 R52, RZ, RZ, UR4 ;  /* 0x00000004ff347e24 */ /* 0x000fe2000f8e00ff */
[----:B------:R-:W-:Y:S01]  /*5900*/  MOV R57, RZ ;  /* 0x000000ff00397202 */ /* 0x000fe20000000f00 */
[----:B------:R-:W1:Y:S01]  /*5910*/  LDCU UR39, c[0x0][0xb30] ;  /* 0x00016600ff2777ac */ /* 0x000e620008000800 */
[----:B------:R-:W1:Y:S01]  /*5920*/  LDCU.64 UR54, c[0x0][0x888] ;  /* 0x00011100ff3677ac */ /* 0x000e620008000a00 */
[----:B------:R-:W1:Y:S01]  /*5930*/  LDCU.64 UR40, c[0x0][0xb28] ;  /* 0x00016500ff2877ac */ /* 0x000e620008000a00 */
[----:B------:R-:W1:Y:S01]  /*5940*/  LDCU.128 UR56, c[0x0][0xb10] ;  /* 0x00016200ff3877ac */ /* 0x000e620008000c00 */
[----:B------:R-:W1:Y:S01]  /*5950*/  LDCU UR53, c[0x0][0x374] ;  /* 0x00006e80ff3577ac */ /* 0x000e620008000800 */
[----:B------:R-:W-:Y:S01]  /*5960*/  UMOV UR52, URZ ;  /* 0x000000ff00347c82 */ /* 0x000fe20008000000 */
[----:B------:R-:W-:Y:S01]  /*5970*/  UMOV UR46, URZ ;  /* 0x000000ff002e7c82 */ /* 0x000fe20008000000 */
[----:B-1234-:R-:W-:-:S07]  /*5980*/  IMAD.IADD R23, R0, 0x1, R23 ;  /* 0x0000000100177824 */ /* 0x01efce00078e0217 */
.L_x_144:
[----:B------:R-:W-:Y:S02]  /*5990*/  LEA R3, R55, UR43, 0x3 ;  /* 0x0000002b37037c11 */ /* 0x000fe4000f8e18ff */
[----:B------:R-:W-:Y:S02]  /*59a0*/  SHF.L.U32 R0, R57, 0x1f, RZ ;  /* 0x0000001f39007819 */ /* 0x000fe400000006ff */
[----:B-1----:R-:W-:Y:S02]  /*59b0*/  LEA R4, R55, UR43, 0x4 ;  /* 0x0000002b37047c11 */ /* 0x002fe4000f8e20ff */
[----:B------:R-:W1:Y:S02]  /*59c0*/  SYNCS.PHASECHK.TRANS64.TRYWAIT P0, [R3+URZ+0x90], R0 ;  /* 0x00009000030075a7 */ /* 0x000e6400080011ff */
[----:B-1----:R-:W-:Y:S05]  /*59d0*/  @!P0 BRA `(.L_x_101) ;  /* 0x0000003c00bc8947 */ /* 0x002fea0003800000 */
.L_x_195:
        /* <DEDUP_REMOVED lines=8> */
[----:B--2---:R-:W-:Y:S11]  /*5a60*/  LOP3.LUT P0, RZ, R6, 0x1, RZ, 0xc0, !PT ;  /* 0x0000000106ff7812 */ /* 0x004ff6000780c0ff */
[----:B------:R-:W-:Y:S02]  /*5a70*/  @!UPT UIADD3 URZ, UPT, UPT, URZ, URZ, URZ ;  /* 0x000000fffffff290 */ /* 0x000fe4000fffe0ff */
[----:B---3--:R-:W-:Y:S01]  /*5a80*/  VOTEU.ANY UP1, P0 ;  /* 0x0000000000ff7886 */ /* 0x008fe20000020100 */
[----:B------:R-:W-:Y:S01]  /*5a90*/  PLOP3.LUT P0, PT, PT, PT, UP1, 0x80, 0x8 ;  /* 0x000000000008781c */ /* 0x000fe20003f0f018 */
[----:B------:R-:W-:Y:S11]  /*5aa0*/  UP2UR UR62, UPR, URZ, 0x2 ;  /* 0x00000002ff3e7883 */ /* 0x000ff60008000000 */
[----:B------:R-:W-:Y:S01]  /*5ab0*/  @!UPT UIADD3 URZ, UPT, UPT, URZ, URZ, URZ ;  /* 0x000000fffffff290 */ /* 0x000fe2000fffe0ff */
[----:B-1----:R-:W-:Y:S02]  /*5ac0*/  @P0 SHF.R.U32.HI R0, RZ, 0x10, R5 ;  /* 0x00000010ff000819 */ /* 0x002fe40000011605 */
        /* <DEDUP_REMOVED lines=12> */
[----:B------:R-:W2:Y:S01]  /*5b90*/  LDCU UR12, c[0x0][0xb20] ;  /* 0x00016400ff0c77ac */ /* 0x000ea20008000800 */
[----:B------:R-:W-:Y:S02]  /*5ba0*/  UIMAD.WIDE.U32 UR4, UR53, UR59, URZ ;  /* 0x0000003b350472a5 */ /* 0x000fe4000f8e00ff */
[----:B------:R-:W-:Y:S02]  /*5bb0*/  UIMAD.WIDE.U32 UR6, UR60, UR56, URZ ;  /* 0x000000383c0672a5 */ /* 0x000fe4000f8e00ff */
[----:B------:R-:W-:Y:S02]  /*5bc0*/  UISETP.NE.AND UP0, UPT, UR58, 0x1, UPT ;  /* 0x000000013a00788c */ /* 0x000fe4000bf05270 */
[----:B------:R-:W-:Y:S02]  /*5bd0*/  UIMAD.WIDE.U32 UR8, UR37, UR59, URZ ;  /* 0x0000003b250872a5 */ /* 0x000fe4000f8e00ff */
[----:B------:R-:W-:Y:S02]  /*5be0*/  UIMAD.WIDE.U32 UR10, UR38, UR56, URZ ;  /* 0x00000038260a72a5 */ /* 0x000fe4000f8e00ff */
[----:B------:R-:W-:Y:S02]  /*5bf0*/  UISETP.NE.AND UP1, UPT, UR42, 0x1, UPT ;  /* 0x000000012a00788c */ /* 0x000fe4000bf25270 */
[----:B------:R-:W-:Y:S01]  /*5c00*/  UISETP.NE.AND UP2, UPT, UR45, 0x1, UPT ;  /* 0x000000012d00788c */ /* 0x000fe2000bf45270 */
[----:B------:R-:W-:Y:S02]  /*5c10*/  UMOV UR4, UR5 ;  /* 0x0000000500047c82 */ /* 0x000fe40008000000 */
[----:B--2---:R-:W-:Y:S03]  /*5c20*/  USHF.R.U32.HI UR5, URZ, UR12, UR4 ;  /* 0x0000000cff057299 */ /* 0x004fe60008011604 */
[----:B------:R-:W-:Y:S02]  /*5c30*/  UMOV UR4, UR7 ;  /* 0x0000000700047c82 */ /* 0x000fe40008000000 */
[----:B------:R-:W-:Y:S02]  /*5c40*/  USHF.R.U32.HI UR7, URZ, UR57, UR4 ;  /* 0x00000039ff077299 */ /* 0x000fe40008011604 */
[----:B------:R-:W-:Y:S02]  /*5c50*/  USEL UR4, UR53, UR5, !UP0 ;  /* 0x0000000535047287 */ /* 0x000fe4000c000000 */
[----:B------:R-:W-:Y:S01]  /*5c60*/  USEL UR7, UR60, UR7, !UP1 ;  /* 0x000000073c077287 */ /* 0x000fe2000c800000 */
[----:B------:R-:W-:Y:S01]  /*5c70*/  UMOV UR5, UR9 ;  /* 0x0000000900057c82 */ /* 0x000fe20008000000 */
[----:B------:R-:W-:Y:S02]  /*5c80*/  UIMAD.WIDE.U32 UR8, UR4, UR40, URZ ;  /* 0x00000028040872a5 */ /* 0x000fe4000f8e00ff */
[----:B------:R-:W-:Y:S03]  /*5c90*/  USHF.R.U32.HI UR6, URZ, UR12, UR5 ;  /* 0x0000000cff067299 */ /* 0x000fe60008011605 */
[----:B------:R-:W-:Y:S01]  /*5ca0*/  UMOV UR5, UR11 ;  /* 0x0000000b00057c82 */ /* 0x000fe20008000000 */
[----:B------:R-:W-:Y:S02]  /*5cb0*/  UIMAD.WIDE.U32 UR10, UR7, UR40, URZ ;  /* 0x00000028070a72a5 */ /* 0x000fe4000f8e00ff */
[----:B------:R-:W-:Y:S02]  /*5cc0*/  USHF.R.U32.HI UR12, URZ, UR57, UR5 ;  /* 0x00000039ff0c7299 */ /* 0x000fe40008011605 */
[----:B------:R-:W-:Y:S01]  /*5cd0*/  USEL UR6, UR37, UR6, !UP0 ;  /* 0x0000000625067287 */ /* 0x000fe2000c000000 */
[----:B------:R-:W-:Y:S02]  /*5ce0*/  UMOV UR5, UR9 ;  /* 0x0000000900057c82 */ /* 0x000fe40008000000 */
[----:B------:R-:W-:Y:S01]  /*5cf0*/  UMOV UR10, UR11 ;  /* 0x0000000b000a7c82 */ /* 0x000fe20008000000 */
[----:B------:R-:W-:Y:S02]  /*5d00*/  @UP2 USHF.R.U32.HI UR4, URZ, UR41, UR5 ;  /* 0x00000029ff042299 */ /* 0x000fe40008011605 */
[----:B------:R-:W-:Y:S02]  /*5d10*/  @UP2 USHF.R.U32.HI UR7, URZ, UR41, UR10 ;  /* 0x00000029ff072299 */ /* 0x000fe4000801160a */
[----:B------:R-:W-:Y:S02]  /*5d20*/  UIMAD UR4, UR45, UR4, URZ ;  /* 0x000000042d0472a4 */ /* 0x000fe4000f8e02ff */
        /* <DEDUP_REMOVED lines=8> */
[----:B------:R-:W-:Y:S02]  /*5db0*/  USEL UR11, UR6, UR4, !UP2 ;  /* 0x00000004060b7287 */ /* 0x000fe4000d000000 */
[----:B------:R-:W-:Y:S02]  /*5dc0*/  UIADD3 UR8, UPT, UPT, -UR5, URZ, URZ ;  /* 0x000000ff05087290 */ /* 0x000fe4000fffe1ff */
[----:B------:R-:W-:Y:S01]  /*5dd0*/  UIADD3 UR10, UPT, UPT, -UR11, URZ, URZ ;  /* 0x000000ff0b0a7290 */ /* 0x000fe2000fffe1ff */
[----:B------:R-:W-:Y:S01]  /*5de0*/  @!UP0 UMOV UR4, UR9 ;  /* 0x0000000900048c82 */ /* 0x000fe20008000000 */
[----:B------:R-:W-:Y:S02]  /*5df0*/  UIADD3 UR9, UPT, UPT, -UR6, URZ, URZ ;  /* 0x000000ff06097290 */ /* 0x000fe4000fffe1ff */
[----:B------:R-:W-:Y:S02]  /*5e00*/  @!UP0 USHF.R.U32.HI UR4, URZ, UR41, UR4 ;  /* 0x00000029ff048299 */ /* 0x000fe40008011604 */
[----:B------:R-:W-:Y:S02]  /*5e10*/  UIMAD UR10, UR45, UR10, UR6 ;  /* 0x0000000a2d0a72a4 */ /* 0x000fe4000f8e0206 */
[----:B------:R-:W-:Y:S04]  /*5e20*/  @!UP0 USEL UR4, UR5, UR4, !UP2 ;  /* 0x0000000405048287 */ /* 0x000fe8000d000000 */
[----:B------:R-:W-:Y:S02]  /*5e30*/  @!UP0 UIMAD UR10, UR7, UR10, UR4 ;  /* 0x0000000a070a82a4 */ /* 0x000fe4000f8e0204 */
[----:B------:R-:W-:Y:S02]  /*5e40*/  @!UP0 UIADD3 UR11, UPT, UPT, UR11, -UR4, URZ ;  /* 0x800000040b0b8290 */ /* 0x000fe4000fffe0ff */
[----:B------:R-:W-:Y:S02]  /*5e50*/  UIMAD UR7, UR42, UR8, UR38 ;  /* 0x000000082a0772a4 */ /* 0x000fe4000f8e0226 */
[----:B------:R-:W-:Y:S02]  /*5e60*/  @!UP0 UIMAD UR6, UR11, UR45, UR5 ;  /* 0x0000002d0b0682a4 */ /* 0x000fe4000f8e0205 */
[----:B------:R-:W-:Y:S01]  /*5e70*/  UIMAD UR4, UR58, UR9, UR37 ;  /* 0x000000093a0472a4 */ /* 0x000fe2000f8e0225 */
[----:B------:R-:W-:Y:S02]  /*5e80*/  @!UP0 UMOV UR5, UR10 ;  /* 0x0000000a00058c82 */ /* 0x000fe40008000000 */
[----:B------:R-:W-:Y:S02]  /*5e90*/  UIMAD UR38, UR5, UR42, UR7 ;  /* 0x0000002a052672a4 */ /* 0x000fe4000f8e0207 */
[----:B------:R-:W-:Y:S11]  /*5ea0*/  UIMAD UR37, UR6, UR58, UR4 ;  /* 0x0000003a062572a4 */ /* 0x000ff6000f8e0204 */
[----:B------:R-:W-:Y:S01]  /*5eb0*/  @!UPT UIADD3 URZ, UPT, UPT, URZ, URZ, URZ ;  /* 0x000000fffffff290 */ /* 0x000fe2000fffe0ff */
.L_x_102:
[----:B------:R-:W-:Y:S01]  /*5ec0*/  UISETP.NE.AND UP0, UPT, UR39, 0x1, UPT ;  /* 0x000000012700788c */ /* 0x000fe2000bf05270 */
[----:B------:R-:W-:Y:S01]  /*5ed0*/  LOP3.LUT P0, RZ, R52, 0x90, RZ, 0xc0, !PT ;  /* 0x0000009034ff7812 */ /* 0x000fe2000780c0ff */
[----:B------:R-:W-:Y:S01]  /*5ee0*/  USHF.L.U32 UR50, UR20, 0x6, URZ ;  /* 0x0000000614327899 */ /* 0x000fe200080006ff */
[----:B------:R-:W-:Y:S01]  /*5ef0*/  BSSY.RECONVERGENT B6, `(.L_x_103) ;  /* 0x0000034000067945 */ /* 0x000fe20003800200 */
[----:B------:R-:W-:Y:S01]  /*5f00*/  USHF.L.U32 UR49, UR24, 0x7, URZ ;  /* 0x0000000718317899 */ /* 0x000fe200080006ff */
[----:B------:R-:W-:Y:S06]  /*5f10*/  IADD3 R55, PT, PT, R55, 0x1, RZ ;  /* 0x0000000137377810 */ /* 0x000fec0007ffe0ff */
[----:B------:R-:W2:Y:S01]  /*5f20*/  @!UP0 LDCU.128 UR12, c[0x0][0xb10] ;  /* 0x00016200ff0c87ac */ /* 0x000ea20008000c00 */
[----:B------:R-:W3:Y:S01]  /*5f30*/  @!UP0 LDCU UR5, c[0x0][0xb0c] ;  /* 0x00016180ff0587ac */ /* 0x000ee20008000800 */
[----:B------:R-:W4:Y:S01]  /*5f40*/  @!UP0 LDCU UR10, c[0x0][0xb20] ;  /* 0x00016400ff0a87ac */ /* 0x000f220008000800 */
[----:B--2---:R-:W-:Y:S02]  /*5f50*/  UIMAD.WIDE.U32 UR8, UR38, UR12, URZ ;  /* 0x0000000c260872a5 */ /* 0x004fe4000f8e00ff */
[----:B------:R-:W-:Y:S02]  /*5f60*/  UIMAD.WIDE.U32 UR6, UR37, UR15, URZ ;  /* 0x0000000f250672a5 */ /* 0x000fe4000f8e00ff */
[----:B------:R-:W-:Y:S03]  /*5f70*/  @!UP0 UISETP.NE.AND UP1, UPT, UR14, 0x1, UPT ;  /* 0x000000010e00888c */ /* 0x000fe6000bf25270 */
[----:B------:R-:W-:Y:S01]  /*5f80*/  @!UP0 UMOV UR4, UR9 ;  /* 0x0000000900048c82 */ /* 0x000fe20008000000 */
[----:B---3--:R-:W-:Y:S02]  /*5f90*/  @!UP0 UISETP.NE.AND UP2, UPT, UR5, 0x1, UPT ;  /* 0x000000010500888c */ /* 0x008fe4000bf45270 */
[----:B------:R-:W-:Y:S01]  /*5fa0*/  @!UP0 USHF.R.U32.HI UR4, URZ, UR13, UR4 ;  /* 0x0000000dff048299 */ /* 0x000fe20008011604 */
[----:B------:R-:W-:Y:S02]  /*5fb0*/  @!UP0 UMOV UR6, UR7 ;  /* 0x0000000700068c82 */ /* 0x000fe40008000000 */
[----:B----4-:R-:W-:Y:S02]  /*5fc0*/  @!UP0 USHF.R.U32.HI UR6, URZ, UR10, UR6 ;  /* 0x0000000aff068299 */ /* 0x010fe40008011606 */
[----:B------:R-:W-:Y:S02]  /*5fd0*/  @!UP0 USEL UR7, UR38, UR4, !UP2 ;  /* 0x0000000426078287 */ /* 0x000fe4000d000000 */
[----:B------:R-:W-:Y:S04]  /*5fe0*/  @!UP0 USEL UR6, UR37, UR6, !UP1 ;  /* 0x0000000625068287 */ /* 0x000fe8000c800000 */
[----:B------:R-:W-:Y:S02]  /*5ff0*/  @!UP0 UIADD3 UR4, UPT, UPT, -UR7, UR6, URZ ;  /* 0x0000000607048290 */ /* 0x000fe4000fffe1ff */
[----:B------:R-:W-:Y:S02]  /*6000*/  @!UP0 UIADD3 UR6, UPT, UPT, UR7, -UR6, URZ ;  /* 0x8000000607068290 */ /* 0x000fe4000fffe0ff */
[----:B------:R-:W-:Y:S02]  /*6010*/  @!UP0 UIMAD UR38, UR4, UR5, UR38 ;  /* 0x00000005042682a4 */ /* 0x000fe4000f8e0226 */
[----:B------:R-:W-:Y:S01]  /*6020*/  @!UP0 UIMAD UR37, UR6, UR14, UR37 ;  /* 0x0000000e062582a4 */ /* 0x000fe2000f8e0225 */
[----:B------:R-:W-:Y:S11]  /*6030*/  @!P0 BRA `(.L_x_104) ;  /* 0x00000000007c8947 */ /* 0x000ff60003800000 */
[----:B------:R-:W2:Y:S01]  /*6040*/  LDCU.64 UR8, c[0x4][0x80] ;  /* 0x01001000ff0877ac */ /* 0x000ea20008000a00 */
[----:B------:R-:W-:Y:S01]  /*6050*/  MOV R2, 0x0 ;  /* 0x0000000000027802 */ /* 0x000fe20000000f00 */
[----:B------:R-:W-:Y:S02]  /*6060*/  HFMA2 R12, -RZ, RZ, 0, 5.9604644775390625e-08 ;  /* 0x00000001ff0c7431 */ /* 0x000fe400000001ff */
[----:B------:R-:W-:Y:S01]  /*6070*/  IMAD.MOV.U32 R8, RZ, RZ, 0x70 ;  /* 0x00000070ff087424 */ /* 0x000fe200078e00ff */
[----:B------:R3:W4:Y:S01]  /*6080*/  LDC.64 R14, c[0x4][R2] ;  /* 0x01000000020e7b82 */ /* 0x0007220000000a00 */
[----:B------:R-:W1:Y:S01]  /*6090*/  LDCU.64 UR6, c[0x4][0x88] ;  /* 0x01001100ff0677ac */ /* 0x000e620008000a00 */
[----:B------:R-:W-:Y:S01]  /*60a0*/  IMAD.MOV.U32 R13, RZ, RZ, RZ ;  /* 0x000000ffff0d7224 */ /* 0x000fe200078e00ff */
[----:B------:R-:W1:Y:S01]  /*60b0*/  LDCU.64 UR4, c[0x4][0x8] ;  /* 0x01000100ff0477ac */ /* 0x000e620008000a00 */
[----:B--2---:R-:W-:Y:S01]  /*60c0*/  MOV R5, UR9 ;  /* 0x0000000900057c02 */ /* 0x004fe20008000f00 */
[----:B------:R-:W-:Y:S01]  /*60d0*/  IMAD.U32 R4, RZ, RZ, UR8 ;  /* 0x00000008ff047e24 */ /* 0x000fe2000f8e00ff */
[----:B-1----:R-:W-:Y:S01]  /*60e0*/  MOV R7, UR7 ;  /* 0x0000000700077c02 */ /* 0x002fe20008000f00 */
[----:B------:R-:W-:Y:S01]  /*60f0*/  IMAD.U32 R6, RZ, RZ, UR6 ;  /* 0x00000006ff067e24 */ /* 0x000fe2000f8e00ff */
[----:B------:R-:W-:Y:S01]  /*6100*/  MOV R11, UR5 ;  /* 0x00000005000b7c02 */ /* 0x000fe20008000f00 */
[----:B------:R-:W-:Y:S02]  /*6110*/  IMAD.U32 R10, RZ, RZ, UR4 ;  /* 0x00000004ff0a7e24 */ /* 0x000fe4000f8e00ff */
[----:B------:R-:W-:Y:S07]  /*6120*/  LEPC R20, `(.L_x_105) ;  /* 0x000000001014794e */ /* 0x000fee0000000000 */
[----:B---345:R-:W-:Y:S05]  /*6130*/  CALL.ABS.NOINC R14 ;  /* 0x000000000e007343 */ /* 0x038fea0003c00000 */
.L_x_105:
[----:B------:R-:W1:Y:S01]  /*6140*/  LDCU.64 UR8, c[0x4][0x80] ;  /* 0x01001000ff0877ac */ /* 0x000e620008000a00 */
[----:B------:R-:W2:Y:S01]  /*6150*/  LDC.64 R2, c[0x4][R2] ;  /* 0x0100000002027b82 */ /* 0x000ea20000000a00 */
[----:B------:R-:W-:Y:S02]  /*6160*/  HFMA2 R12, -RZ, RZ, 0, 5.9604644775390625e-08 ;  /* 0x00000001ff0c7431 */ /* 0x000fe400000001ff */
[----:B------:R-:W-:Y:S02]  /*6170*/  IMAD.MOV.U32 R8, RZ, RZ, 0x70 ;  /* 0x00000070ff087424 */ /* 0x000fe400078e00ff */
[----:B------:R-:W-:Y:S01]  /*6180*/  IMAD.MOV.U32 R13, RZ, RZ, RZ ;  /* 0x000000ffff0d7224 */ /* 0x000fe200078e00ff */
[----:B------:R-:W3:Y:S01]  /*6190*/  LDCU.64 UR6, c[0x4][0x88] ;  /* 0x01001100ff0677ac */ /* 0x000ee20008000a00 */
[----:B------:R-:W4:Y:S01]  /*61a0*/  LDCU.64 UR4, c[0x4][0x8] ;  /* 0x01000100ff0477ac */ /* 0x000f220008000a00 */
[----:B-1----:R-:W-:Y:S02]  /*61b0*/  MOV R4, UR8 ;  /* 0x0000000800047c02 */ /* 0x002fe40008000f00 */
[----:B------:R-:W-:Y:S02]  /*61c0*/  MOV R5, UR9 ;  /* 0x0000000900057c02 */ /* 0x000fe40008000f00 */
[----:B---3--:R-:W-:Y:S01]  /*61d0*/  MOV R7, UR7 ;  /* 0x0000000700077c02 */ /* 0x008fe20008000f00 */
[----:B------:R-:W-:Y:S01]  /*61e0*/  IMAD.U32 R6, RZ, RZ, UR6 ;  /* 0x00000006ff067e24 */ /* 0x000fe2000f8e00ff */
[----:B----4-:R-:W-:Y:S01]  /*61f0*/  MOV R11, UR5 ;  /* 0x00000005000b7c02 */ /* 0x010fe20008000f00 */
[----:B------:R-:W-:Y:S02]  /*6200*/  IMAD.U32 R10, RZ, RZ, UR4 ;  /* 0x00000004ff0a7e24 */ /* 0x000fe4000f8e00ff */
[----:B------:R-:W-:Y:S07]  /*6210*/  LEPC R20, `(.L_x_104) ;  /* 0x000000001014794e */ /* 0x000fee0000000000 */
[----:B--2---:R-:W-:Y:S05]  /*6220*/  CALL.ABS.NOINC R2 ;  /* 0x0000000002007343 */ /* 0x004fea0003c00000 */
.L_x_104:
[----:B------:R-:W-:Y:S05]  /*6230*/  BSYNC.RECONVERGENT B6 ;  /* 0x0000000000067941 */ /* 0x000fea0003800200 */
.L_x_103:
[----:B------:R-:W-:Y:S02]  /*6240*/  R2UR UR6, R51 ;  /* 0x00000000330672ca */ /* 0x000fe400000e0000 */
[----:B------:R-:W-:Y:S02]  /*6250*/  R2UR UR5, R49 ;  /* 0x00000000310572ca */ /* 0x000fe400000e0000 */
[----:B------:R-:W-:Y:S02]  /*6260*/  R2UR UR4, R48 ;  /* 0x00000000300472ca */ /* 0x000fe400000e0000 */
[----:B------:R-:W-:Y:S02]  /*6270*/  ISETP.NE.U32.AND P4, PT, R42, RZ, PT ;  /* 0x000000ff2a00720c */ /* 0x000fe40003f85070 */
[----:B------:R-:W-:Y:S02]  /*6280*/  ISETP.NE.U32.AND P2, PT, RZ, UR54, PT ;  /* 0x00000036ff007c0c */ /* 0x000fe4000bf45070 */
[----:B------:R-:W-:Y:S02]  /*6290*/  ISETP.NE.AND.EX P4, PT, R43, RZ, PT, P4 ;  /* 0x000000ff2b00720c */ /* 0x000fe40003f85340 */
[----:B------:R-:W-:Y:S01]  /*62a0*/  ISETP.NE.AND.EX P2, PT, RZ, UR55, PT, P2 ;  /* 0x00000037ff007c0c */ /* 0x000fe2000bf45320 */
[----:B------:R-:W-:Y:S02]  /*62b0*/  UISETP.NE.AND UP2, UPT, UR6, URZ, UPT ;  /* 0x000000ff0600728c */ /* 0x000fe4000bf45270 */
[----:B------:R-:W-:Y:S04]  /*62c0*/  UISETP.NE.U32.AND UP0, UPT, UR5, URZ, UPT ;  /* 0x000000ff0500728c */ /* 0x000fe8000bf05070 */
[----:B------:R-:W-:Y:S01]  /*62d0*/  UISETP.NE.AND.EX UP1, UPT, UR4, URZ, UPT, UP0 ;  /* 0x000000ff0400728c */ /* 0x000fe2000bf25300 */
[----:B------:R-:W-:Y:S01]  /*62e0*/  PLOP3.LUT P1, PT, PT, PT, UP2, 0x80, 0x8 ;  /* 0x000000000008781c */ /* 0x000fe20003f2f028 */
[----:B------:R-:W-:Y:S03]  /*62f0*/  UPLOP3.LUT UP0, UPT, UPT, UPT, UPT, 0x40, 0x4 ;  /* 0x000000000004789c */ /* 0x000fe60003f0e870 */
[----:B------:R-:W-:Y:S06]  /*6300*/  @UP2 UPLOP3.LUT UP0, UPT, UPT, UPT, UP1, 0x80, 0x8 ;  /* 0x000000000008289c */ /* 0x000fec0003f0f010 */
[----:B------:R-:W-:Y:S01]  /*6310*/  PLOP3.LUT P0, PT, PT, PT, UP0, 0x80, 0x8 ;  /* 0x000000000008781c */ /* 0x000fe20003f0f008 */
[----:B------:R-:W-:Y:S01]  /*6320*/  @!UPT UIADD3 URZ, UPT, UPT, URZ, URZ, URZ ;  /* 0x000000fffffff290 */ /* 0x000fe2000fffe0ff */
[----:B------:R-:W-:Y:S11]  /*6330*/  BRA.U !UP1, `(.L_x_106) ;  /* 0x0000000109407547 */ /* 0x000ff6000b800000 */
[----:B------:R-:W-:Y:S01]  /*6340*/  UISETP.NE.U32.AND UP0, UPT, UR54, URZ, UPT ;  /* 0x000000ff3600728c */ /* 0x000fe2000bf05070 */
[----:B------:R-:W-:Y:S01]  /*6350*/  R2UR UR6, R49 ;  /* 0x00000000310672ca */ /* 0x000fe200000e0000 */
[----:B------:R-:W2:Y:S01]  /*6360*/  LDCU.64 UR8, c[0x0][0x358] ;  /* 0x00006b00ff0877ac */ /* 0x000ea20008000a00 */
[----:B------:R-:W-:Y:S02]  /*6370*/  HFMA2 R46, -RZ, RZ, 0, 5.9604644775390625e-08 ;  /* 0x00000001ff2e7431 */ /* 0x000fe400000001ff */
[----:B-1----:R-:W-:Y:S01]  /*6380*/  IMAD.MOV.U32 R0, RZ, RZ, 0x1 ;  /* 0x00000001ff007424 */ /* 0x002fe200078e00ff */
[----:B------:R-:W-:Y:S06]  /*6390*/  UISETP.NE.AND.EX UP0, UPT, UR55, URZ, UPT, UP0 ;  /* 0x000000ff3700728c */ /* 0x000fec000bf05300 */
[----:B------:R-:W-:Y:S05]  /*63a0*/  PLOP3.LUT P3, PT, PT, PT, UP0, 0x80, 0x8 ;  /* 0x000000000008781c */ /* 0x000fea0003f6f008 */
[----:B------:R-:W1:Y:S01]  /*63b0*/  @UP0 LDCU.64 UR4, c[0x0][0x888] ;  /* 0x00011100ff0407ac */ /* 0x000e620008000a00 */
[----:B------:R-:W-:Y:S07]  /*63c0*/  @UP0 UIMAD UR6, UR36, UR6, URZ ;  /* 0x00000006240602a4 */ /* 0x000fee000f8e02ff */
[----:B------:R-:W-:Y:S01]  /*63d0*/  @!P3 PRMT R46, R0, 0x7610, R46 ;  /* 0x00007610002eb816 */ /* 0x000fe2000000002e */
[----:B-1----:R-:W-:Y:S06]  /*63e0*/  @UP0 UIMAD.WIDE UR4, UR6, 0x4, UR4 ;  /* 0x00000004060408a5 */ /* 0x002fec000f8e0204 */
[----:B------:R-:W-:Y:S02]  /*63f0*/  IMAD.U32 R2, RZ, RZ, UR4 ;  /* 0x00000004ff027e24 */ /* 0x000fe4000f8e00ff */
[----:B------:R-:W-:Y:S03]  /*6400*/  IMAD.U32 R3, RZ, RZ, UR5 ;  /* 0x00000005ff037e24 */ /* 0x000fe6000f8e00ff */
[----:B------:R-:W1:Y:S02]  /*6410*/  @!UP0 LDCU UR4, c[0x0][0x880] ;  /* 0x00011000ff0487ac */ /* 0x000e640008000800 */
[----:B--2--5:R2:W5:Y:S02]  /*6420*/  @P3 LDG.E R27, desc[UR8][R2.64] ;  /* 0x00000008021b3981 */ /* 0x024564000c1e1900 */
[----:B-12---:R-:W-:Y:S02]  /*6430*/  @!P3 MOV R27, UR4 ;  /* 0x00000004001bbc02 */ /* 0x006fe40008000f00 */
.L_x_106:
[----:B------:R-:W-:Y:S05]  /*6440*/  @!P4 BRA `(.L_x_107) ;  /* 0x000000000024c947 */ /* 0x000fea0003800000 */
[----:B------:R-:W-:Y:S01]  /*6450*/  ISETP.NE.U32.AND P3, PT, R40, RZ, PT ;  /* 0x000000ff2800720c */ /* 0x000fe20003f65070 */
[----:B------:R-:W2:Y:S03]  /*6460*/  LDCU.64 UR4, c[0x0][0x358] ;  /* 0x00006b00ff0477ac */ /* 0x000ea60008000a00 */
[----:B------:R-:W-:Y:S11]  /*6470*/  ISETP.NE.AND.EX P3, PT, R41, RZ, PT, P3 ;  /* 0x000000ff2900720c */ /* 0x000ff60003f65330 */
[----:B------:R-:W-:Y:S02]  /*6480*/  @!UPT UIADD3 URZ, UPT, UPT, URZ, URZ, URZ ;  /* 0x000000fffffff290 */ /* 0x000fe4000fffe0ff */
[----:B------:R-:W3:Y:S01]  /*6490*/  @P3 LDC.64 R2, c[0x0][0x8a8] ;  /* 0x00022a00ff023b82 */ /* 0x000ee20000000a00 */
[----:B-1----:R-:W-:Y:S04]  /*64a0*/  @P3 IMAD R0, R42, UR36, RZ ;  /* 0x000000242a003c24 */ /* 0x002fe8000f8e02ff */
[----:B---3--:R-:W-:Y:S05]  /*64b0*/  @P3 IMAD.WIDE R2, R0, 0x4, R2 ;  /* 0x0000000400023825 */ /* 0x008fea00078e0202 */
[----:B--2--5:R2:W5:Y:S02]  /*64c0*/  @P3 LDG.E R24, desc[UR4][R2.64] ;  /* 0x0000000402183981 */ /* 0x024564000c1e1900 */
[----:B--2---:R-:W3:Y:S02]  /*64d0*/  @!P3 LDC R24, c[0x0][0x8a0] ;  /* 0x00022800ff18bb82 */ /* 0x004ee40000000800 */
.L_x_107:
[----:B-----5:R-:W-:Y:S01]  /*64e0*/  FSETP.NEU.AND P3, PT, R27, RZ, PT ;  /* 0x000000ff1b00720b */ /* 0x020fe20003f6d000 */
[----:B------:R-:W-:Y:S01]  /*64f0*/  IMAD.SHL.U32 R56, R44, 0x2, RZ ;  /* 0x000000022c387824 */ /* 0x000fe200078e00ff */
[----:B------:R-:W-:Y:S01]  /*6500*/  SEL R3, RZ, 0xffffffff, P2 ;  /* 0xffffffffff037807 */ /* 0x000fe20001000000 */
[----:B------:R-:W-:Y:S01]  /*6510*/  BSSY B1, `(.L_x_108) ;  /* 0x0000034000017945 */ /* 0x000fe20003800000 */
[----:B------:R-:W-:Y:S01]  /*6520*/  @P1 LOP3.LUT P2, RZ, R46, 0xff, RZ, 0xc0, !PT ;  /* 0x000000ff2eff1812 */ /* 0x000fe2000784c0ff */
[----:B------:R-:W-:Y:S01]  /*6530*/  IMAD.MOV.U32 R63, RZ, RZ, 0x1 ;  /* 0x00000001ff3f7424 */ /* 0x000fe200078e00ff */
[----:B-1----:R-:W-:Y:S01]  /*6540*/  @P1 SEL R0, RZ, 0xffffffff, P3 ;  /* 0xffffffffff001807 */ /* 0x002fe20001800000 */
[C---:B------:R-:W-:Y:S01]  /*6550*/  IMAD R25, R22.reuse, 0x40, R23 ;  /* 0x0000004016197824 */ /* 0x040fe200078e0217 */
[----:B------:R-:W-:Y:S01]  /*6560*/  LOP3.LUT R59, R59, 0x1, RZ, 0x3c, !PT ;  /* 0x000000013b3b7812 */ /* 0x000fe200078e3cff */
[----:B------:R-:W-:Y:S01]  /*6570*/  IMAD.MOV.U32 R26, RZ, RZ, RZ ;  /* 0x000000ffff1a7224 */ /* 0x000fe200078e00ff */
[C---:B------:R-:W-:Y:S02]  /*6580*/  @P0 SEL R0, R3.reuse, R0, !P2 ;  /* 0x0000000003000207 */ /* 0x040fe40005000000 */
[----:B------:R-:W-:Y:S02]  /*6590*/  CS2R R38, SRZ ;  /* 0x0000000000267805 */ /* 0x000fe4000001ff00 */
[----:B------:R-:W-:Y:S02]  /*65a0*/  LEA R53, R22, UR43, 0x3 ;  /* 0x0000002b16357c11 */ /* 0x000fe4000f8e18ff */
[----:B------:R-:W-:Y:S02]  /*65b0*/  CS2R R36, SRZ ;  /* 0x0000000000247805 */ /* 0x000fe4000001ff00 */
[----:B------:R-:W-:Y:S02]  /*65c0*/  @P1 LOP3.LUT R0, R0, 0x1, RZ, 0xc0, !PT ;  /* 0x0000000100001812 */ /* 0x000fe400078ec0ff */
[----:B------:R-:W-:Y:S02]  /*65d0*/  CS2R R30, SRZ ;  /* 0x00000000001e7805 */ /* 0x000fe4000001ff00 */
[----:B------:R-:W-:Y:S02]  /*65e0*/  PLOP3.LUT P2, PT, PT, PT, UP1, 0x80, 0x8 ;  /* 0x000000000008781c */ /* 0x000fe40003f4f018 */
[----:B------:R-:W-:Y:S02]  /*65f0*/  CS2R R28, SRZ ;  /* 0x00000000001c7805 */ /* 0x000fe4000001ff00 */
[----:B------:R-:W-:Y:S01]  /*6600*/  ISETP.NE.U32.OR P6, PT, R0, 0x1, !P1 ;  /* 0x000000010000780c */ /* 0x000fe20004fc5470 */
[----:B------:R-:W-:Y:S01]  /*6610*/  VIADD R62, R56, UR43 ;  /* 0x0000002b383e7c36 */ /* 0x000fe20008000000 */
[----:B------:R-:W-:Y:S02]  /*6620*/  LOP3.LUT P4, R54, R46, 0xff, RZ, 0xc0, !PT ;  /* 0x000000ff2e367812 */ /* 0x000fe4000788c0ff */
[----:B------:R-:W-:Y:S02]  /*6630*/  SEL R2, RZ, 0xffffffff, P3 ;  /* 0xffffffffff027807 */ /* 0x000fe40001800000 */
[----:B------:R-:W-:Y:S03]  /*6640*/  P2R R61, PR, RZ, 0x40 ;  /* 0x00000040ff3d7803 */ /* 0x000fe60000000000 */
[----:B------:R-:W-:Y:S04]  /*6650*/  @P2 SEL R2, R3, R2, !P4 ;  /* 0x0000000203022207 */ /* 0x000fe80006000000 */
[----:B------:R-:W-:Y:S02]  /*6660*/  @P6 SHF.L.U32 R0, R59, 0x1f, RZ ;  /* 0x0000001f3b006819 */ /* 0x000fe400000006ff */
[----:B------:R-:W-:Y:S02]  /*6670*/  LOP3.LUT R2, R2, 0x1, RZ, 0xc0, !PT ;  /* 0x0000000102027812 */ /* 0x000fe400078ec0ff */
[----:B------:R1:W2:Y:S02]  /*6680*/  @P6 SYNCS.PHASECHK.TRANS64.TRYWAIT P1, [UR43+0x40], R0 ;  /* 0x00004000ff0065a7 */ /* 0x0002a4000802112b */
[----:B------:R-:W-:Y:S04]  /*6690*/  ISETP.NE.U32.AND P5, PT, R2, 0x1, PT ;  /* 0x000000010200780c */ /* 0x000fe80003fa5070 */
[----:B------:R-:W-:Y:S02]  /*66a0*/  P2R R64, PR, RZ, 0x20 ;  /* 0x00000020ff407803 */ /* 0x000fe40000000000 */
[----:B-1----:R-:W-:Y:S04]  /*66b0*/  SHF.L.U32 R0, R58, 0x1f, RZ ;  /* 0x0000001f3a007819 */ /* 0x002fe800000006ff */
[----:B------:R1:W4:Y:S01]  /*66c0*/  SYNCS.PHASECHK.TRANS64.TRYWAIT P0, [R53+URZ+0xb0], R0 ;  /* 0x0000b000350075a7 */ /* 0x00032200080011ff */
[----:B--2---:R-:W-:Y:S01]  /*66d0*/  @P6 SEL R63, RZ, 0x1, !P1 ;  /* 0x00000001ff3f6807 */ /* 0x004fe20004800000 */
[----:B-1----:R-:W-:Y:S06]  /*66e0*/  @!P6 BRA `(.L_x_109) ;  /* 0x000000000058e947 */ /* 0x002fec0003800000 */
[C---:B------:R-:W-:Y:S01]  /*66f0*/  VIADD R2, R62.reuse, 0x200 ;  /* 0x000002003e027836 */ /* 0x040fe20000000000 */
[----:B------:R-:W-:Y:S01]  /*6700*/  LOP3.LUT P6, RZ, R45, 0x40, RZ, 0xc0, !PT ;  /* 0x000000402dff7812 */ /* 0x000fe200078cc0ff */
[----:B------:R-:W-:Y:S01]  /*6710*/  BSSY B0, `(.L_x_110) ;  /* 0x000000e000007945 */ /* 0x000fe20003800000 */
[----:B------:R-:W-:Y:S01]  /*6720*/  ISETP.NE.AND P2, PT, R63, RZ, PT ;  /* 0x000000ff3f00720c */ /* 0x000fe20003f45270 */
[----:B------:R-:W-:Y:S01]  /*6730*/  @P5 VIADD R4, R62, 0x210 ;  /* 0x000002103e045836 */ /* 0x000fe20000000000 */
[----:B------:R-:W-:Y:S01]  /*6740*/  PLOP3.LUT P1, PT, PT, PT, PT, 0x8, 0x80 ;  /* 0x000000000080781c */ /* 0x000fe20003f2e170 */
[----:B------:R-:W-:Y:S01]  /*6750*/  IMAD.MOV.U32 R39, RZ, RZ, RZ ;  /* 0x000000ffff277224 */ /* 0x000fe200078e00ff */
[----:B------:R-:W-:Y:S02]  /*6760*/  @P5 PLOP3.LUT P1, PT, P6, PT, PT, 0x80, 0x8 ;  /* 0x000000000008581c */ /* 0x000fe4000372f070 */
[----:B------:R-:W-:Y:S02]  /*6770*/  CS2R R36, SRZ ;  /* 0x0000000000247805 */ /* 0x000fe4000001ff00 */
[----:B------:R-:W-:Y:S02]  /*6780*/  CS2R R30, SRZ ;  /* 0x00000000001e7805 */ /* 0x000fe4000001ff00 */
[----:B------:R-:W-:Y:S07]  /*6790*/  CS2R R28, SRZ ;  /* 0x00000000001c7805 */ /* 0x000fee000001ff00 */
[----:B------:R-:W-:Y:S01]  /*67a0*/  @P1 VIADD R4, R2, 0xfffffff0 ;  /* 0xfffffff002041836 */ /* 0x000fe20000000000 */
[----:B------:R-:W-:Y:S06]  /*67b0*/  @P2 BRA `(.L_x_111) ;  /* 0x00000000000c2947 */ /* 0x000fec0003800000 */
[----:B------:R-:W-:Y:S04]  /*67c0*/  SHF.L.U32 R3, R59, 0x1f, RZ ;  /* 0x0000001f3b037819 */ /* 0x000fe800000006ff */
[----:B------:R-:W1:Y:S02]  /*67d0*/  SYNCS.PHASECHK.TRANS64.TRYWAIT P1, [UR43+0x40], R3 ;  /* 0x00004003ff0075a7 */ /* 0x000e64000802112b */
[----:B-1----:R-:W-:Y:S05]  /*67e0*/  @!P1 BRA `(.L_x_112) ;  /* 0x00000030004c9947 */ /* 0x002fea0003800000 */
.L_x_111:
[----:B------:R-:W-:Y:S05]  /*67f0*/  BSYNC B0 ;  /* 0x0000000000007941 */ /* 0x000fea0003800000 */
.L_x_110:
[----:B------:R-:W-:Y:S01]  /*6800*/  ISETP.NE.AND P1, PT, R64, RZ, PT ;  /* 0x000000ff4000720c */ /* 0x000fe20003f25270 */
[----:B------:R-:W-:Y:S11]  /*6810*/  HFMA2 R26, -RZ, RZ, 0, 5.9604644775390625e-08 ;  /* 0x00000001ff1a7431 */ /* 0x000ff600000001ff */
[----:B------:R-:W-:Y:S01]  /*6820*/  @!UPT UIADD3 URZ, UPT, UPT, URZ, URZ, URZ ;  /* 0x000000fffffff290 */ /* 0x000fe2000fffe0ff */
[----:B------:R2:W1:Y:S04]  /*6830*/  @P1 LDS.128 R36, [R4] ;  /* 0x0000000004241984 */ /* 0x0004680000000c00 */
[----:B------:R2:W1:Y:S02]  /*6840*/  @P1 LDS.128 R28, [R56+UR43+0x200] ;  /* 0x0002002b381c1984 */ /* 0x0004640008000c00 */
.L_x_109:
[----:B------:R-:W-:Y:S05]  /*6850*/  BSYNC B1 ;  /* 0x0000000000017941 */ /* 0x000fea0003800000 */
.L_x_108:
[----:B-1----:R-:W-:Y:S04]  /*6860*/  SHF.R.U32.HI R2, RZ, 0x15, R25 ;  /* 0x00000015ff027819 */ /* 0x002fe80000011619 */
[----:B------:R-:W-:Y:S01]  /*6870*/  LOP3.LUT P1, RZ, R2, 0x3, R47, 0x48, !PT ;  /* 0x0000000302ff7812 */ /* 0x000fe2000782482f */
[----:B------:R-:W-:Y:S01]  /*6880*/  @!UPT UIADD3 URZ, UPT, UPT, URZ, URZ, URZ ;  /* 0x000000fffffff290 */ /* 0x000fe2000fffe0ff */
[----:B----4-:R-:W-:Y:S11]  /*6890*/  @P0 BRA `(.L_x_113) ;  /* 0x0000000000080947 */ /* 0x010ff60003800000 */
[----:B------:R-:W1:Y:S02]  /*68a0*/  SYNCS.PHASECHK.TRANS64.TRYWAIT P0, [R53+URZ+0xb0], R0 ;  /* 0x0000b000350075a7 */ /* 0x000e6400080011ff */
[----:B-1----:R-:W-:Y:S05]  /*68b0*/  @!P0 BRA `(.L_x_114) ;  /* 0x0000003000308947 */ /* 0x002fea0003800000 */
.L_x_113:
[----:B------:R-:W-:Y:S05]  /*68c0*/  @!P1 BRA `(.L_x_115) ;  /* 0x0000000000409947 */ /* 0x000fea0003800000 */
[----:B------:R-:W4:Y:S01]  /*68d0*/  LDCU.64 UR8, c[0x4][0x70] ;  /* 0x01000e00ff0877ac */ /* 0x000f220008000a00 */
[----:B------:R-:W-:Y:S01]  /*68e0*/  MOV R3, 0x0 ;  /* 0x0000000000037802 */ /* 0x000fe20000000f00 */
[----:B------:R-:W-:Y:S02]  /*68f0*/  HFMA2 R12, -RZ, RZ, 0, 5.9604644775390625e-08 ;  /* 0x00000001ff0c7431 */ /* 0x000fe400000001ff */
[----:B------:R-:W-:Y:S02]  /*6900*/  IMAD.MOV.U32 R8, RZ, RZ, 0x192 ;  /* 0x00000192ff087424 */ /* 0x000fe400078e00ff */
[----:B------:R-:W-:Y:S01]  /*6910*/  IMAD.MOV.U32 R13, RZ, RZ, RZ ;  /* 0x000000ffff0d7224 */ /* 0x000fe200078e00ff */
[----:B------:R-:W5:Y:S01]  /*6920*/  LDCU.64 UR6, c[0x4][0x78] ;  /* 0x01000f00ff0677ac */ /* 0x000f620008000a00 */
[----:B------:R-:W1:Y:S01]  /*6930*/  LDC.64 R2, c[0x4][R3] ;  /* 0x0100000003027b82 */ /* 0x000e620000000a00 */
[----:B------:R-:W3:Y:S01]  /*6940*/  LDCU.64 UR4, c[0x4][0x10] ;  /* 0x01000200ff0477ac */ /* 0x000ee20008000a00 */
[----:B----4-:R-:W-:Y:S01]  /*6950*/  MOV R5, UR9 ;  /* 0x0000000900057c02 */ /* 0x010fe20008000f00 */
[----:B--2---:R-:W-:Y:S01]  /*6960*/  IMAD.U32 R4, RZ, RZ, UR8 ;  /* 0x00000008ff047e24 */ /* 0x004fe2000f8e00ff */
[----:B-----5:R-:W-:Y:S01]  /*6970*/  MOV R7, UR7 ;  /* 0x0000000700077c02 */ /* 0x020fe20008000f00 */
[----:B------:R-:W-:Y:S01]  /*6980*/  IMAD.U32 R6, RZ, RZ, UR6 ;  /* 0x00000006ff067e24 */ /* 0x000fe2000f8e00ff */
[----:B---3--:R-:W-:Y:S01]  /*6990*/  MOV R11, UR5 ;  /* 0x00000005000b7c02 */ /* 0x008fe20008000f00 */
[----:B------:R-:W-:Y:S02]  /*69a0*/  IMAD.U32 R10, RZ, RZ, UR4 ;  /* 0x00000004ff0a7e24 */ /* 0x000fe4000f8e00ff */
[----:B------:R-:W-:Y:S07]  /*69b0*/  LEPC R20, `(.L_x_115) ;  /* 0x000000001014794e */ /* 0x000fee0000000000 */
[----:B-1----:R-:W-:Y:S05]  /*69c0*/  CALL.ABS.NOINC R2 ;  /* 0x0000000002007343 */ /* 0x002fea0003c00000 */
.L_x_115:
[----:B------:R-:W-:Y:S05]  /*69d0*/  WARPSYNC.ALL ;  /* 0x0000000000007948 */ /* 0x000fea0003800000 */
[----:B------:R-:W-:Y:S01]  /*69e0*/  R2UR UR4, R25 ;  /* 0x00000000190472ca */ /* 0x000fe200000e0000 */
[--C-:B------:R-:W-:Y:S01]  /*69f0*/  HADD2.F32 R3, -RZ, R28.reuse.H0_H0 ;  /* 0x2000001cff037230 */ /* 0x100fe20000004100 */
[----:B------:R-:W-:Y:S01]  /*6a00*/  MOV R65, 0x10 ;  /* 0x0000001000417802 */ /* 0x000fe20000000f00 */
[--C-:B------:R-:W-:Y:S01]  /*6a10*/  HADD2.F32 R20, -RZ, R29.reuse.H0_H0 ;  /* 0x2000001dff147230 */ /* 0x100fe20000004100 */
[----:B------:R-:W-:Y:S01]  /*6a20*/  LOP3.LUT P6, RZ, R45, 0x40, RZ, 0xc0, !PT ;  /* 0x000000402dff7812 */ /* 0x000fe200078cc0ff */
[----:B------:R-:W-:Y:S01]  /*6a30*/  HADD2.F32 R21, -RZ, R29.H1_H1 ;  /* 0x3000001dff157230 */ /* 0x000fe20000004100 */
[----:B------:R-:W-:Y:S01]  /*6a40*/  ISETP.NE.AND P0, PT, R60, RZ, PT ;  /* 0x000000ff3c00720c */ /* 0x000fe20003f05270 */
[----:B------:R-:W-:Y:S01]  /*6a50*/  BSSY.RECONVERGENT B0, `(.L_x_116) ;  /* 0x0000052000007945 */ /* 0x000fe20003800200 */
[----:B------:R-:W-:Y:S04]  /*6a60*/  SEL R65, R65, 0xfffffff0, !P6 ;  /* 0xfffffff041417807 */ /* 0x000fe80007000000 */
[----:B------:R-:W-:Y:S01]  /*6a70*/  IADD3 R62, PT, PT, R62, R65, RZ ;  /* 0x000000413e3e7210 */ /* 0x000fe20007ffe0ff */
[----:B--2---:R-:W1:Y:S02]  /*6a80*/  LDTM.x16 R4, tmem[UR4] ;  /* 0x00000004000479ee */ /* 0x004e640008240000 */
[C---:B-1-3--:R-:W-:Y:S01]  /*6a90*/  FMUL R0, R24.reuse, R4 ;  /* 0x0000000418007220 */ /* 0x04afe20000400000 */
[----:B------:R-:W-:Y:S02]  /*6aa0*/  HADD2.F32 R4, -RZ, R28.H1_H1 ;  /* 0x3000001cff047230 */ /* 0x000fe40000004100 */
[C---:B------:R-:W-:Y:S01]  /*6ab0*/  FMUL R2, R24.reuse, R5 ;  /* 0x0000000518027220 */ /* 0x040fe20000400000 */
[C---:B------:R-:W-:Y:S01]  /*6ac0*/  FMUL R7, R24.reuse, R7 ;  /* 0x0000000718077220 */ /* 0x040fe20000400000 */
[C---:B------:R-:W-:Y:S01]  /*6ad0*/  FFMA R0, R27.reuse, R3, R0 ;  /* 0x000000031b007223 */ /* 0x040fe20000000000 */
[C---:B------:R-:W-:Y:S01]  /*6ae0*/  FMUL R3, R24.reuse, R6 ;  /* 0x0000000618037220 */ /* 0x040fe20000400000 */
[C---:B------:R-:W-:Y:S01]  /*6af0*/  FFMA R2, R27.reuse, R4, R2 ;  /* 0x000000041b027223 */ /* 0x040fe20000000002 */
[C---:B------:R-:W-:Y:S01]  /*6b00*/  FMUL R4, R24.reuse, R8 ;  /* 0x0000000818047220 */ /* 0x040fe20000400000 */
[C---:B------:R-:W-:Y:S01]  /*6b10*/  FMUL R8, R24.reuse, R12 ;  /* 0x0000000c18087220 */ /* 0x040fe20000400000 */
[----:B------:R-:W-:Y:S01]  /*6b20*/  FMUL R12, R24, R16 ;  /* 0x00000010180c7220 */ /* 0x000fe20000400000 */
[--C-:B------:R-:W-:Y:S01]  /*6b30*/  HADD2.F32 R16, -RZ, R30.reuse.H0_H0 ;  /* 0x2000001eff107230 */ /* 0x100fe20000004100 */
[----:B------:R-:W-:Y:S01]  /*6b40*/  F2FP.F16.F32.PACK_AB R32, R2, R0 ;  /* 0x000000000220723e */ /* 0x000fe200000000ff */
[----:B------:R-:W-:Y:S02]  /*6b50*/  HADD2.F32 R0, -RZ, R30.H1_H1 ;  /* 0x3000001eff007230 */ /* 0x000fe40000004100 */
[C---:B------:R-:W-:Y:S01]  /*6b60*/  FMUL R5, R24.reuse, R9 ;  /* 0x0000000918057220 */ /* 0x040fe20000400000 */
[C---:B------:R-:W-:Y:S01]  /*6b70*/  FFMA R3, R27.reuse, R20, R3 ;  /* 0x000000141b037223 */ /* 0x040fe20000000003 */
[C---:B------:R-:W-:Y:S01]  /*6b80*/  FFMA R7, R27.reuse, R21, R7 ;  /* 0x000000151b077223 */ /* 0x040fe20000000007 */
[--C-:B------:R-:W-:Y:S02]  /*6b90*/  HADD2.F32 R2, -RZ, R31.reuse.H0_H0 ;  /* 0x2000001fff027230 */ /* 0x100fe40000004100 */
[C---:B------:R-:W-:Y:S01]  /*6ba0*/  FFMA R4, R27.reuse, R16, R4 ;  /* 0x000000101b047223 */ /* 0x040fe20000000004 */
[C---:B------:R-:W-:Y:S01]  /*6bb0*/  FMUL R6, R24.reuse, R10 ;  /* 0x0000000a18067220 */ /* 0x040fe20000400000 */
[C---:B------:R-:W-:Y:S01]  /*6bc0*/  FFMA R5, R27.reuse, R0, R5 ;  /* 0x000000001b057223 */ /* 0x040fe20000000005 */
[----:B------:R-:W-:Y:S02]  /*6bd0*/  HADD2.F32 R16, -RZ, R31.H1_H1 ;  /* 0x3000001fff107230 */ /* 0x000fe40000004100 */
[C---:B------:R-:W-:Y:S01]  /*6be0*/  FMUL R11, R24.reuse, R11 ;  /* 0x0000000b180b7220 */ /* 0x040fe20000400000 */
[--C-:B------:R-:W-:Y:S02]  /*6bf0*/  HADD2.F32 R0, -RZ, R36.reuse.H0_H0 ;  /* 0x20000024ff007230 */ /* 0x100fe40000004100 */
[----:B------:R-:W-:Y:S01]  /*6c00*/  FFMA R6, R27, R2, R6 ;  /* 0x000000021b067223 */ /* 0x000fe20000000006 */
[----:B------:R-:W-:Y:S01]  /*6c10*/  F2FP.F16.F32.PACK_AB R33, R7, R3 ;  /* 0x000000030721723e */ /* 0x000fe200000000ff */
[----:B------:R-:W-:Y:S02]  /*6c20*/  HADD2.F32 R2, -RZ, R36.H1_H1 ;  /* 0x30000024ff027230 */ /* 0x000fe40000004100 */
[C---:B------:R-:W-:Y:S01]  /*6c30*/  FFMA R11, R27.reuse, R16, R11 ;  /* 0x000000101b0b7223 */ /* 0x040fe2000000000b */
[C---:B------:R-:W-:Y:S01]  /*6c40*/  FMUL R9, R24.reuse, R13 ;  /* 0x0000000d18097220 */ /* 0x040fe20000400000 */
[--C-:B------:R-:W-:Y:S02]  /*6c50*/  HADD2.F32 R3, -RZ, R37.reuse.H0_H0 ;  /* 0x20000025ff037230 */ /* 0x100fe40000004100 */
[C---:B------:R-:W-:Y:S01]  /*6c60*/  FFMA R8, R27.reuse, R0, R8 ;  /* 0x000000001b087223 */ /* 0x040fe20000000008 */
[C---:B------:R-:W-:Y:S01]  /*6c70*/  FMUL R10, R24.reuse, R14 ;  /* 0x0000000e180a7220 */ /* 0x040fe20000400000 */
[----:B------:R-:W-:Y:S02]  /*6c80*/  HADD2.F32 R0, -RZ, R37.H1_H1 ;  /* 0x30000025ff007230 */ /* 0x000fe40000004100 */
[C---:B------:R-:W-:Y:S01]  /*6c90*/  FMUL R15, R24.reuse, R15 ;  /* 0x0000000f180f7220 */ /* 0x040fe20000400000 */
[C---:B------:R-:W-:Y:S01]  /*6ca0*/  FFMA R9, R27.reuse, R2, R9 ;  /* 0x000000021b097223 */ /* 0x040fe20000000009 */
[----:B------:R-:W-:Y:S01]  /*6cb0*/  FFMA R10, R27, R3, R10 ;  /* 0x000000031b0a7223 */ /* 0x000fe2000000000a */
[--C-:B------:R-:W-:Y:S01]  /*6cc0*/  HADD2.F32 R2, -RZ, R38.reuse.H0_H0 ;  /* 0x20000026ff027230 */ /* 0x100fe20000004100 */
[----:B------:R-:W-:Y:S01]  /*6cd0*/  F2FP.F16.F32.PACK_AB R34, R5, R4 ;  /* 0x000000040522723e */ /* 0x000fe200000000ff */
[----:B------:R-:W-:Y:S02]  /*6ce0*/  HADD2.F32 R3, -RZ, R38.H1_H1 ;  /* 0x30000026ff037230 */ /* 0x000fe40000004100 */
[----:B------:R-:W-:Y:S01]  /*6cf0*/  FFMA R15, R27, R0, R15 ;  /* 0x000000001b0f7223 */ /* 0x000fe2000000000f */
[C---:B------:R-:W-:Y:S01]  /*6d00*/  FMUL R13, R24.reuse, R17 ;  /* 0x00000011180d7220 */ /* 0x040fe20000400000 */
[--C-:B------:R-:W-:Y:S02]  /*6d10*/  HADD2.F32 R4, -RZ, R39.reuse.H0_H0 ;  /* 0x20000027ff047230 */ /* 0x100fe40000004100 */
[C---:B------:R-:W-:Y:S01]  /*6d20*/  FMUL R14, R24.reuse, R18 ;  /* 0x00000012180e7220 */ /* 0x040fe20000400000 */
[----:B------:R-:W-:Y:S02]  /*6d30*/  HADD2.F32 R0, -RZ, R39.H1_H1 ;  /* 0x30000027ff007230 */ /* 0x000fe40000004100 */
[----:B------:R-:W-:Y:S01]  /*6d40*/  FMUL R19, R24, R19 ;  /* 0x0000001318137220 */ /* 0x000fe20000400000 */
[----:B------:R-:W-:Y:S01]  /*6d50*/  F2FP.F16.F32.PACK_AB R35, R11, R6 ;  /* 0x000000060b23723e */ /* 0x000fe200000000ff */
[C---:B------:R-:W-:Y:S01]  /*6d60*/  FFMA R12, R27.reuse, R2, R12 ;  /* 0x000000021b0c7223 */ /* 0x040fe2000000000c */
[C---:B------:R-:W-:Y:S01]  /*6d70*/  FFMA R13, R27.reuse, R3, R13 ;  /* 0x000000031b0d7223 */ /* 0x040fe2000000000d */
[C---:B------:R-:W-:Y:S01]  /*6d80*/  FFMA R14, R27.reuse, R4, R14 ;  /* 0x000000041b0e7223 */ /* 0x040fe2000000000e */
[----:B------:R-:W-:Y:S01]  /*6d90*/  FFMA R19, R27, R0, R19 ;  /* 0x000000001b137223 */ /* 0x000fe20000000013 */
[----:B------:R1:W-:Y:S01]  /*6da0*/  STS.128 [R56+UR43+0x200], R32 ;  /* 0x0002002038007988 */ /* 0x0003e20008000c2b */
[----:B------:R-:W-:Y:S02]  /*6db0*/  F2FP.F16.F32.PACK_AB R8, R9, R8 ;  /* 0x000000080908723e */ /* 0x000fe400000000ff */
[----:B------:R-:W-:Y:S02]  /*6dc0*/  F2FP.F16.F32.PACK_AB R9, R15, R10 ;  /* 0x0000000a0f09723e */ /* 0x000fe400000000ff */
[----:B------:R-:W-:Y:S02]  /*6dd0*/  F2FP.F16.F32.PACK_AB R10, R13, R12 ;  /* 0x0000000c0d0a723e */ /* 0x000fe400000000ff */
[----:B------:R-:W-:Y:S05]  /*6de0*/  F2FP.F16.F32.PACK_AB R11, R19, R14 ;  /* 0x0000000e130b723e */ /* 0x000fea00000000ff */
[----:B------:R1:W-:Y:S01]  /*6df0*/  STS.128 [R62+0x200], R8 ;  /* 0x000200083e007388 */ /* 0x0003e20000000c00 */
[----:B------:R-:W-:Y:S01]  /*6e00*/  @!PT LDS RZ, [RZ] ;  /* 0x00000000fffff984 */ /* 0x000fe20000000800 */
[----:B------:R-:W-:Y:S01]  /*6e10*/  @!PT LDS RZ, [RZ] ;  /* 0x00000000fffff984 */ /* 0x000fe20000000800 */
[----:B------:R-:W-:Y:S01]  /*6e20*/  @!PT LDS RZ, [RZ] ;  /* 0x00000000fffff984 */ /* 0x000fe20000000800 */
[----:B------:R-:W-:Y:S01]  /*6e30*/  @!PT LDS RZ, [RZ] ;  /* 0x00000000fffff984 */ /* 0x000fe20000000800 */
[----:B------:R2:W-:Y:S07]  /*6e40*/  MEMBAR.ALL.CTA ;  /* 0x0000000000007992 */ /* 0x0005ee0000008000 */
[----:B--2---:R-:W2:Y:S02]  /*6e50*/  FENCE.VIEW.ASYNC.S ;  /* 0x00000000000073c6 */ /* 0x004ea40000000000 */
[----:B--2---:R-:W-:Y:S06]  /*6e60*/  BAR.SYNC.DEFER_BLOCKING 0x1, 0x80 ;  /* 0x0042000000007b1d */ /* 0x004fec0000010000 */
[----:B------:R-:W-:Y:S05]  /*6e70*/  @P0 BRA `(.L_x_117) ;  /* 0x00000000003c0947 */ /* 0x000fea0003800000 */
[----:B------:R-:W2:Y:S01]  /*6e80*/  LDCU.64 UR6, c[0x0][0x348] ;  /* 0x00006900ff0677ac */ /* 0x000ea20008000a00 */
[----:B------:R-:W-:Y:S01]  /*6e90*/  UIADD3 UR4, UPT, UPT, UR43, 0x200, URZ ;  /* 0x000002002b047890 */ /* 0x000fe2000fffe0ff */
[----:B------:R-:W-:Y:S01]  /*6ea0*/  UMOV UR51, UR36 ;  /* 0x0000002400337c82 */ /* 0x000fe20008000000 */
[----:B------:R-:W-:Y:S02]  /*6eb0*/  UIADD3 UR9, UPT, UPT, UR49, 0x40, URZ ;  /* 0x0000004031097890 */ /* 0x000fe4000fffe0ff */
[----:B------:R-:W-:Y:S02]  /*6ec0*/  UIADD3 UR8, UPT, UPT, UR43, 0xa00, URZ ;  /* 0x00000a002b087890 */ /* 0x000fe4000fffe0ff */
[----:B------:R-:W-:Y:S01]  /*6ed0*/  MOV R52, UR4 ;  /* 0x0000000400347c02 */ /* 0x000fe20008000f00 */
[----:B------:R-:W-:Y:S01]  /*6ee0*/  UMOV UR10, UR50 ;  /* 0x00000032000a7c82 */ /* 0x000fe20008000000 */
[----:B------:R-:W-:Y:S02]  /*6ef0*/  UMOV UR11, UR36 ;  /* 0x00000024000b7c82 */ /* 0x000fe40008000000 */
[----:B------:R-:W-:Y:S01]  /*6f00*/  R2UR UR48, R52 ;  /* 0x00000000343072ca */ /* 0x000fe200000e0000 */
[----:B--2---:R-:W-:Y:S04]  /*6f10*/  UIADD3 UR4, UP0, UPT, UR6, 0x680, URZ ;  /* 0x0000068006047890 */ /* 0x004fe8000ff1e0ff */
[----:B------:R-:W-:Y:S09]  /*6f20*/  UIADD3.X UR5, UPT, UPT, URZ, UR7, URZ, UP0, !UPT ;  /* 0x00000007ff057290 */ /* 0x000ff200087fe4ff */
[----:B------:R2:W-:Y:S01]  /*6f30*/  UTMASTG.3D [UR48], [UR4] ;  /* 0x00000030040073b5 */ /* 0x0005e20008010000 */
[----:B------:R2:W-:Y:S01]  /*6f40*/  UTMASTG.3D [UR8], [UR4] ;  /* 0x00000008040073b5 */ /* 0x0005e20008010000 */
[----:B------:R0:W-:Y:S01]  /*6f50*/  UTMACMDFLUSH ;  /* 0x00000000000079b7 */ /* 0x0001e20000000000 */
[----:B--2---:R-:W-:Y:S04]  /*6f60*/  DEPBAR.LE SB0, 0x1 ;  /* 0x000080400000791a */ /* 0x004fe80000000000 */
.L_x_117:
[----:B------:R-:W-:Y:S05]  /*6f70*/  BSYNC.RECONVERGENT B0 ;  /* 0x0000000000007941 */ /* 0x000fea0003800200 */
.L_x_116:
[----:B------:R-:W-:Y:S01]  /*6f80*/  BAR.SYNC.DEFER_BLOCKING 0x1, 0x80 ;  /* 0x0042000000007b1d */ /* 0x000fe20000010000 */
[----:B------:R-:W-:Y:S01]  /*6f90*/  ISETP.NE.AND P1, PT, R61, RZ, PT ;  /* 0x000000ff3d00720c */ /* 0x000fe20003f25270 */
[----:B------:R-:W-:Y:S01]  /*6fa0*/  UISETP.NE.AND UP0, UPT, UR52, URZ, UPT ;  /* 0x000000ff3400728c */ /* 0x000fe2000bf05270 */
[----:B------:R-:W-:Y:S11]  /*6fb0*/  LEA R2, R26, UR43, 0x3 ;  /* 0x0000002b1a027c11 */ /* 0x000ff6000f8e18ff */
[----:B------:R-:W-:Y:S01]  /*6fc0*/  @P1 SHF.L.U32 R3, R59, 0x1f, RZ ;  /* 0x0000001f3b031819 */ /* 0x000fe200000006ff */
[----:B------:R-:W-:Y:S06]  /*6fd0*/  BRA.U !UP0, `(.L_x_118) ;  /* 0x0000000108247547 */ /* 0x000fec000b800000 */
[----:B------:R-:W-:Y:S01]  /*6fe0*/  IMAD.U32 R4, RZ, RZ, UR46 ;  /* 0x0000002eff047e24 */ /* 0x000fe2000f8e00ff */
[----:B------:R-:W-:Y:S01]  /*6ff0*/  MOV R0, UR47 ;  /* 0x0000002f00007c02 */ /* 0x000fe20008000f00 */
[----:B------:R-:W-:Y:S03]  /*7000*/  UIADD3 UR4, UPT, UPT, UR46, 0x1, URZ ;  /* 0x000000012e047890 */ /* 0x000fe6000fffe0ff */
[----:B------:R-:W-:Y:S01]  /*7010*/  @P1 LEA R4, R4, UR43, 0x3 ;  /* 0x0000002b04041c11 */ /* 0x000fe2000f8e18ff */
[----:B------:R-:W-:Y:S04]  /*7020*/  UISETP.NE.AND UP0, UPT, UR4, 0x4, UPT ;  /* 0x000000040400788c */ /* 0x000fe8000bf05270 */
[----:B------:R-:W-:Y:S01]  /*7030*/  @P1 VIADD R4, R4, 0x60 ;  /* 0x0000006004041836 */ /* 0x000fe20000000000 */
[----:B------:R-:W-:Y:S04]  /*7040*/  USEL UR46, UR4, URZ, UP0 ;  /* 0x000000ff042e7287 */ /* 0x000fe80008000000 */
[----:B------:R-:W-:Y:S04]  /*7050*/  @P1 PRMT R0, R0, 0x654, R4 ;  /* 0x0000065400001816 */ /* 0x000fe80000000004 */
[----:B------:R2:W-:Y:S04]  /*7060*/  @P1 SYNCS.ARRIVE.TRANS64.RED.A1T0 RZ, [R0+URZ], RZ ;  /* 0x000000ff00ff19a7 */ /* 0x0005e800081004ff */
.L_x_118:
[----:B------:R-:W3:Y:S01]  /*7070*/  @P1 SYNCS.PHASECHK.TRANS64.TRYWAIT P0, [R2+URZ+0x40], R3 ;  /* 0x00004003020015a7 */ /* 0x000ee200080011ff */
[----:B------:R-:W-:Y:S01]  /*7080*/  BSSY B1, `(.L_x_119) ;  /* 0x0000012000017945 */ /* 0x000fe20003800000 */
[----:B---3--:R-:W-:Y:S03]  /*7090*/  @P1 SEL R63, RZ, 0x1, !P0 ;  /* 0x00000001ff3f1807 */ /* 0x008fe60004000000 */
[----:B------:R-:W-:Y:S05]  /*70a0*/  @!P1 BRA `(.L_x_120) ;  /* 0x00000000003c9947 */ /* 0x000fea0003800000 */
[----:B------:R-:W-:Y:S01]  /*70b0*/  ISETP.NE.AND P1, PT, R64, RZ, PT ;  /* 0x000000ff4000720c */ /* 0x000fe20003f25270 */
[----:B------:R-:W-:Y:S01]  /*70c0*/  BSSY B0, `(.L_x_121) ;  /* 0x0000009000007945 */ /* 0x000fe20003800000 */
[----:B------:R-:W-:Y:S11]  /*70d0*/  ISETP.NE.AND P0, PT, R63, RZ, PT ;  /* 0x000000ff3f00720c */ /* 0x000ff60003f05270 */
[----:B------:R-:W-:Y:S05]  /*70e0*/  @P1 IMAD R4, R26, 0x1000, R56 ;  /* 0x000010001a041824 */ /* 0x000fea00078e0238 */
[----:B------:R-:W-:Y:S05]  /*70f0*/  @P1 IADD3 R3, PT, PT, R4, UR43, RZ ;  /* 0x0000002b04031c10 */ /* 0x000fea000fffe0ff */
[----:B------:R-:W-:Y:S01]  /*7100*/  @P1 IMAD.IADD R3, R65, 0x1, R3 ;  /* 0x0000000141031824 */ /* 0x000fe200078e0203 */
[----:B------:R-:W-:Y:S06]  /*7110*/  @P0 BRA `(.L_x_122) ;  /* 0x00000000000c0947 */ /* 0x000fec0003800000 */
[----:B--2---:R-:W-:Y:S04]  /*7120*/  SHF.L.U32 R0, R59, 0x1f, RZ ;  /* 0x0000001f3b007819 */ /* 0x004fe800000006ff */
[----:B------:R-:W2:Y:S02]  /*7130*/  SYNCS.PHASECHK.TRANS64.TRYWAIT P0, [R2+URZ+0x40], R0 ;  /* 0x00004000020075a7 */ /* 0x000ea400080011ff */
[----:B--2---:R-:W-:Y:S05]  /*7140*/  @!P0 BRA `(.L_x_123) ;  /* 0x0000002800208947 */ /* 0x004fea0003800000 */
.L_x_122:
[----:B------:R-:W-:Y:S05]  /*7150*/  BSYNC B0 ;  /* 0x0000000000007941 */ /* 0x000fea0003800000 */
.L_x_121:
[----:B------:R-:W-:Y:S02]  /*7160*/  ISETP.NE.AND P0, PT, R64, RZ, PT ;  /* 0x000000ff4000720c */ /* 0x000fe40003f05270 */
[----:B------:R-:W-:Y:S11]  /*7170*/  IADD3 R26, PT, PT, R26, 0x1, RZ ;  /* 0x000000011a1a7810 */ /* 0x000ff60007ffe0ff */
[----:B------:R3:W4:Y:S04]  /*7180*/  @P0 LDS.128 R28, [R4+UR43+0x200] ;  /* 0x0002002b041c0984 */ /* 0x0007280008000c00 */
[----:B------:R3:W1:Y:S02]  /*7190*/  @P0 LDS.128 R36, [R3+0x200] ;  /* 0x0002000003240984 */ /* 0x0006640000000c00 */
.L_x_120:
[----:B------:R-:W-:Y:S05]  /*71a0*/  BSYNC B1 ;  /* 0x0000000000017941 */ /* 0x000fea0003800000 */
.L_x_119:
[----:B--2---:R-:W-:Y:S05]  /*71b0*/  VIADD R0, R25, 0x10 ;  /* 0x0000001019007836 */ /* 0x004fea0000000000 */
[----:B------:R-:W-:Y:S04]  /*71c0*/  SHF.R.U32.HI R0, RZ, 0x15, R0 ;  /* 0x00000015ff007819 */ /* 0x000fe80000011600 */
[----:B------:R-:W-:Y:S11]  /*71d0*/  LOP3.LUT P0, RZ, R0, 0x3, R47, 0x48, !PT ;  /* 0x0000000300ff7812 */ /* 0x000ff6000780482f */
[----:B------:R-:W-:Y:S02]  /*71e0*/  @!UPT UIADD3 URZ, UPT, UPT, URZ, URZ, URZ ;  /* 0x000000fffffff290 */ /* 0x000fe4000fffe0ff */
[----:B------:R-:W-:Y:S05]  /*71f0*/  @!P0 BRA `(.L_x_124) ;  /* 0x0000000000408947 */ /* 0x000fea0003800000 */
[----:B------:R-:W2:Y:S01]  /*7200*/  LDCU.64 UR8, c[0x4][0x70] ;  /* 0x01000e00ff0877ac */ /* 0x000ea20008000a00 */
[----:B---3--:R-:W-:Y:S01]  /*7210*/  MOV R3, 0x0 ;  /* 0x0000000000037802 */ /* 0x008fe20000000f00 */
[----:B------:R-:W-:Y:S02]  /*7220*/  HFMA2 R12, -RZ, RZ, 0, 5.9604644775390625e-08 ;  /* 0x00000001ff0c7431 */ /* 0x000fe400000001ff */
[----:B-1----:R-:W-:Y:S02]  /*7230*/  IMAD.MOV.U32 R8, RZ, RZ, 0x192 ;  /* 0x00000192ff087424 */ /* 0x002fe400078e00ff */
[----:B------:R-:W-:Y:S01]  /*7240*/  IMAD.MOV.U32 R13, RZ, RZ, RZ ;  /* 0x000000ffff0d7224 */ /* 0x000fe200078e00ff */
[----:B------:R-:W1:Y:S01]  /*7250*/  LDCU.64 UR6, c[0x4][0x78] ;  /* 0x01000f00ff0677ac */ /* 0x000e620008000a00 */
[----:B------:R-:W3:Y:S01]  /*7260*/  LDC.64 R2, c[0x4][R3] ;  /* 0x0100000003027b82 */ /* 0x000ee20000000a00 */
[----:B------:R-:W5:Y:S01]  /*7270*/  LDCU.64 UR4, c[0x4][0x10] ;  /* 0x01000200ff0477ac */ /* 0x000f620008000a00 */
[----:B--2---:R-:W-:Y:S01]  /*7280*/  MOV R5, UR9 ;  /* 0x0000000900057c02 */ /* 0x004fe20008000f00 */
[----:B------:R-:W-:Y:S01]  /*7290*/  IMAD.U32 R4, RZ, RZ, UR8 ;  /* 0x00000008ff047e24 */ /* 0x000fe2000f8e00ff */
[----:B-1----:R-:W-:Y:S01]  /*72a0*/  MOV R7, UR7 ;  /* 0x0000000700077c02 */ /* 0x002fe20008000f00 */
[----:B------:R-:W-:Y:S01]  /*72b0*/  IMAD.U32 R6, RZ, RZ, UR6 ;  /* 0x00000006ff067e24 */ /* 0x000fe2000f8e00ff */
[----:B-----5:R-:W-:Y:S01]  /*72c0*/  MOV R11, UR5 ;  /* 0x00000005000b7c02 */ /* 0x020fe20008000f00 */
[----:B------:R-:W-:Y:S02]  /*72d0*/  IMAD.U32 R10, RZ, RZ, UR4 ;  /* 0x00000004ff0a7e24 */ /* 0x000fe4000f8e00ff */
[----:B------:R-:W-:Y:S07]  /*72e0*/  LEPC R20, `(.L_x_124) ;  /* 0x000000001014794e */ /* 0x000fee0000000000 */
[----:B---34-:R-:W-:Y:S05]  /*72f0*/  CALL.ABS.NOINC R2 ;  /* 0x0000000002007343 */ /* 0x018fea0003c00000 */
.L_x_124:
[----:B------:R-:W-:Y:S01]  /*7300*/  ISETP.NE.AND P6, PT, R61, RZ, PT ;  /* 0x000000ff3d00720c */ /* 0x000fe20003fc5270 */
[----:B------:R-:W-:Y:S05]  /*7310*/  WARPSYNC.ALL ;  /* 0x0000000000007948 */ /* 0x000fea0003800000 */
[----:B------:R-:W-:Y:S01]  /*7320*/  R2UR UR4, R25 ;  /* 0x00000000190472ca */ /* 0x000fe200000e0000 */
[----:B---34-:R-:W-:Y:S01]  /*7330*/  HADD2.F32 R3, -RZ, R28.H0_H0 ;  /* 0x2000001cff037230 */ /* 0x018fe20000004100 */
[----:B------:R-:W-:Y:S01]  /*7340*/  ISETP.NE.AND P0, PT, R60, RZ, PT ;  /* 0x000000ff3c00720c */ /* 0x000fe20003f05270 */
[----:B------:R-:W-:Y:S01]  /*7350*/  HADD2.F32 R20, -RZ, R30.H0_H0 ;  /* 0x2000001eff147230 */ /* 0x000fe20000004100 */
[----:B------:R-:W-:Y:S09]  /*7360*/  BSSY.RECONVERGENT B0, `(.L_x_125) ;  /* 0x0000058000007945 */ /* 0x000ff20003800200 */
[----:B-1----:R-:W1:Y:S02]  /*7370*/  LDTM.x16 R4, tmem[UR4+0x10] ;  /* 0x00001004000479ee */ /* 0x002e640008240000 */
[C---:B-1----:R-:W-:Y:S01]  /*7380*/  FMUL R0, R24.reuse, R4 ;  /* 0x0000000418007220 */ /* 0x042fe20000400000 */
[----:B------:R-:W-:Y:S02]  /*7390*/  HADD2.F32 R4, -RZ, R28.H1_H1 ;  /* 0x3000001cff047230 */ /* 0x000fe40000004100 */
[C---:B------:R-:W-:Y:S01]  /*73a0*/  FMUL R2, R24.reuse, R5 ;  /* 0x0000000518027220 */ /* 0x040fe20000400000 */
[--C-:B------:R-:W-:Y:S02]  /*73b0*/  HADD2.F32 R5, -RZ, R29.reuse.H0_H0 ;  /* 0x2000001dff057230 */ /* 0x100fe40000004100 */
[C---:B------:R-:W-:Y:S01]  /*73c0*/  FFMA R0, R27.reuse, R3, R0 ;  /* 0x000000031b007223 */ /* 0x040fe20000000000 */
[C---:B------:R-:W-:Y:S01]  /*73d0*/  FMUL R3, R24.reuse, R6 ;  /* 0x0000000618037220 */ /* 0x040fe20000400000 */
[----:B------:R-:W-:Y:S02]  /*73e0*/  HADD2.F32 R6, -RZ, R29.H1_H1 ;  /* 0x3000001dff067230 */ /* 0x000fe40000004100 */
[C---:B------:R-:W-:Y:S01]  /*73f0*/  FFMA R2, R27.reuse, R4, R2 ;  /* 0x000000041b027223 */ /* 0x040fe20000000002 */
[C---:B------:R-:W-:Y:S01]  /*7400*/  FMUL R7, R24.reuse, R7 ;  /* 0x0000000718077220 */ /* 0x040fe20000400000 */
[C---:B------:R-:W-:Y:S01]  /*7410*/  FFMA R3, R27.reuse, R5, R3 ;  /* 0x000000051b037223 */ /* 0x040fe20000000003 */
[C---:B------:R-:W-:Y:S01]  /*7420*/  FMUL R4, R24.reuse, R8 ;  /* 0x0000000818047220 */ /* 0x040fe20000400000 */
[----:B------:R-:W-:Y:S01]  /*7430*/  FMUL R5, R24, R9 ;  /* 0x0000000918057220 */ /* 0x000fe20000400000 */
[----:B------:R-:W-:Y:S01]  /*7440*/  F2FP.F16.F32.PACK_AB R32, R2, R0 ;  /* 0x000000000220723e */ /* 0x000fe200000000ff */
[C---:B------:R-:W-:Y:S01]  /*7450*/  FFMA R7, R27.reuse, R6, R7 ;  /* 0x000000061b077223 */ /* 0x040fe20000000007 */
[----:B------:R-:W-:Y:S02]  /*7460*/  HADD2.F32 R0, -RZ, R30.H1_H1 ;  /* 0x3000001eff007230 */ /* 0x000fe40000004100 */
[----:B------:R-:W-:Y:S01]  /*7470*/  FFMA R4, R27, R20, R4 ;  /* 0x000000141b047223 */ /* 0x000fe20000000004 */
[--C-:B------:R-:W-:Y:S02]  /*7480*/  HADD2.F32 R2, -RZ, R31.reuse.H0_H0 ;  /* 0x2000001fff027230 */ /* 0x100fe40000004100 */
[C---:B------:R-:W-:Y:S01]  /*7490*/  FMUL R6, R24.reuse, R10 ;  /* 0x0000000a18067220 */ /* 0x040fe20000400000 */
[----:B------:R-:W-:Y:S01]  /*74a0*/  F2FP.F16.F32.PACK_AB R33, R7, R3 ;  /* 0x000000030721723e */ /* 0x000fe200000000ff */
[----:B------:R-:W-:Y:S02]  /*74b0*/  HADD2.F32 R3, -RZ, R31.H1_H1 ;  /* 0x3000001fff037230 */ /* 0x000fe40000004100 */
[C---:B------:R-:W-:Y:S01]  /*74c0*/  FFMA R5, R27.reuse, R0, R5 ;  /* 0x000000001b057223 */ /* 0x040fe20000000005 */
[C---:B------:R-:W-:Y:S01]  /*74d0*/  FMUL R11, R24.reuse, R11 ;  /* 0x0000000b180b7220 */ /* 0x040fe20000400000 */
[--C-:B------:R-:W-:Y:S02]  /*74e0*/  HADD2.F32 R7, -RZ, R36.reuse.H0_H0 ;  /* 0x20000024ff077230 */ /* 0x100fe40000004100 */
[C---:B------:R-:W-:Y:S01]  /*74f0*/  FMUL R8, R24.reuse, R12 ;  /* 0x0000000c18087220 */ /* 0x040fe20000400000 */
[----:B------:R-:W-:Y:S02]  /*7500*/  HADD2.F32 R0, -RZ, R36.H1_H1 ;  /* 0x30000024ff007230 */ /* 0x000fe40000004100 */
[C---:B------:R-:W-:Y:S01]  /*7510*/  FMUL R9, R24.reuse, R13 ;  /* 0x0000000d18097220 */ /* 0x040fe20000400000 */
[C---:B------:R-:W-:Y:S01]  /*7520*/  FFMA R6, R27.reuse, R2, R6 ;  /* 0x000000021b067223 */ /* 0x040fe20000000006 */
[C---:B------:R-:W-:Y:S01]  /*7530*/  FFMA R11, R27.reuse, R3, R11 ;  /* 0x000000031b0b7223 */ /* 0x040fe2000000000b */
[C---:B------:R-:W-:Y:S01]  /*7540*/  FFMA R8, R27.reuse, R7, R8 ;  /* 0x000000071b087223 */ /* 0x040fe20000000008 */
[C---:B------:R-:W-:Y:S01]  /*7550*/  FFMA R9, R27.reuse, R0, R9 ;  /* 0x000000001b097223 */ /* 0x040fe20000000009 */
[--C-:B------:R-:W-:Y:S02]  /*7560*/  HADD2.F32 R2, -RZ, R37.reuse.H0_H0 ;  /* 0x20000025ff027230 */ /* 0x100fe40000004100 */
[C---:B------:R-:W-:Y:S01]  /*7570*/  FMUL R10, R24.reuse, R14 ;  /* 0x0000000e180a7220 */ /* 0x040fe20000400000 */
[----:B------:R-:W-:Y:S02]  /*7580*/  HADD2.F32 R0, -RZ, R37.H1_H1 ;  /* 0x30000025ff007230 */ /* 0x000fe40000004100 */
[C---:B------:R-:W-:Y:S01]  /*7590*/  FMUL R15, R24.reuse, R15 ;  /* 0x0000000f180f7220 */ /* 0x040fe20000400000 */
[C---:B------:R-:W-:Y:S01]  /*75a0*/  FMUL R12, R24.reuse, R16 ;  /* 0x00000010180c7220 */ /* 0x040fe20000400000 */
[C---:B------:R-:W-:Y:S01]  /*75b0*/  FFMA R10, R27.reuse, R2, R10 ;  /* 0x000000021b0a7223 */ /* 0x040fe2000000000a */
[--C-:B------:R-:W-:Y:S02]  /*75c0*/  HADD2.F32 R2, -RZ, R38.reuse.H0_H0 ;  /* 0x20000026ff027230 */ /* 0x100fe40000004100 */
[----:B------:R-:W-:Y:S01]  /*75d0*/  FFMA R15, R27, R0, R15 ;  /* 0x000000001b0f7223 */ /* 0x000fe2000000000f */
[----:B------:R-:W-:Y:S01]  /*75e0*/  HADD2.F32 R0, -RZ, R38.H1_H1 ;  /* 0x30000026ff007230 */ /* 0x000fe20000004100 */
[----:B------:R-:W-:Y:S01]  /*75f0*/  F2FP.F16.F32.PACK_AB R34, R5, R4 ;  /* 0x000000040522723e */ /* 0x000fe200000000ff */
        /* <DEDUP_REMOVED lines=14> */
[----:B------:R-:W-:Y:S02]  /*76e0*/  F2FP.F16.F32.PACK_AB R11, R19, R14 ;  /* 0x0000000e130b723e */ /* 0x000fe400000000ff */
[----:B------:R-:W-:Y:S02]  /*76f0*/  MOV R2, UR46 ;  /* 0x0000002e00027c02 */ /* 0x000fe40008000f00 */
[----:B------:R-:W-:Y:S01]  /*7700*/  MOV R0, UR47 ;  /* 0x0000002f00007c02 */ /* 0x000fe20008000f00 */
[----:B------:R1:W-:Y:S01]  /*7710*/  STS.128 [R62+0x1200], R8 ;  /* 0x001200083e007388 */ /* 0x0003e20000000c00 */
[----:B------:R-:W-:Y:S02]  /*7720*/  @P6 LEA R2, R2, UR43, 0x3 ;  /* 0x0000002b02026c11 */ /* 0x000fe4000f8e18ff */
[----:B------:R-:W-:Y:S02]  /*7730*/  @P6 SHF.L.U32 R3, R59, 0x1f, RZ ;  /* 0x0000001f3b036819 */ /* 0x000fe400000006ff */
[----:B------:R-:W-:Y:S01]  /*7740*/  @P6 IADD3 R2, PT, PT, R2, 0x60, RZ ;  /* 0x0000006002026810 */ /* 0x000fe20007ffe0ff */
[----:B------:R-:W-:Y:S01]  /*7750*/  @!PT LDS RZ, [RZ] ;  /* 0x00000000fffff984 */ /* 0x000fe20000000800 */
[----:B------:R-:W-:Y:S01]  /*7760*/  @!PT LDS RZ, [RZ] ;  /* 0x00000000fffff984 */ /* 0x000fe20000000800 */
[----:B------:R-:W-:Y:S01]  /*7770*/  @!PT LDS RZ, [RZ] ;  /* 0x00000000fffff984 */ /* 0x000fe20000000800 */
[----:B------:R-:W-:Y:S01]  /*7780*/  @!PT LDS RZ, [RZ] ;  /* 0x00000000fffff984 */ /* 0x000fe20000000800 */
[----:B------:R2:W-:Y:S06]  /*7790*/  MEMBAR.ALL.CTA ;  /* 0x0000000000007992 */ /* 0x0005ec0000008000 */
[----:B--2---:R-:W2:Y:S01]  /*77a0*/  FENCE.VIEW.ASYNC.S ;  /* 0x00000000000073c6 */ /* 0x004ea20000000000 */
[----:B------:R-:W-:Y:S02]  /*77b0*/  @P6 PRMT R0, R0, 0x654, R2 ;  /* 0x0000065400006816 */ /* 0x000fe40000000002 */
[----:B------:R-:W-:Y:S01]  /*77c0*/  LEA R2, R26, UR43, 0x3 ;  /* 0x0000002b1a027c11 */ /* 0x000fe2000f8e18ff */
[----:B--2---:R-:W-:Y:S06]  /*77d0*/  BAR.SYNC.DEFER_BLOCKING 0x1, 0x80 ;  /* 0x0042000000007b1d */ /* 0x004fec0000010000 */
[----:B------:R-:W-:Y:S05]  /*77e0*/  @P0 BRA `(.L_x_126) ;  /* 0x00000000003c0947 */ /* 0x000fea0003800000 */
[----:B------:R-:W2:Y:S01]  /*77f0*/  LDCU.64 UR6, c[0x0][0x348] ;  /* 0x00006900ff0677ac */ /* 0x000ea20008000a00 */
[----:B------:R-:W-:Y:S02]  /*7800*/  UIADD3 UR13, UPT, UPT, UR49, 0x10, URZ ;  /* 0x00000010310d7890 */ /* 0x000fe4000fffe0ff */
[----:B------:R-:W-:Y:S01]  /*7810*/  UIADD3 UR12, UPT, UPT, UR43, 0x1200, URZ ;  /* 0x000012002b0c7890 */ /* 0x000fe2000fffe0ff */
[----:B------:R-:W-:Y:S01]  /*7820*/  UMOV UR14, UR50 ;  /* 0x00000032000e7c82 */ /* 0x000fe20008000000 */
[----:B------:R-:W-:Y:S01]  /*7830*/  UMOV UR15, UR36 ;  /* 0x00000024000f7c82 */ /* 0x000fe20008000000 */
[----:B------:R-:W-:Y:S02]  /*7840*/  UIADD3 UR9, UPT, UPT, UR49, 0x50, URZ ;  /* 0x0000005031097890 */ /* 0x000fe4000fffe0ff */
[----:B------:R-:W-:Y:S01]  /*7850*/  UIADD3 UR8, UPT, UPT, UR43, 0x1a00, URZ ;  /* 0x00001a002b087890 */ /* 0x000fe2000fffe0ff */
[----:B------:R-:W-:Y:S01]  /*7860*/  UMOV UR10, UR50 ;  /* 0x00000032000a7c82 */ /* 0x000fe20008000000 */
[----:B------:R-:W-:Y:S01]  /*7870*/  UMOV UR11, UR36 ;  /* 0x00000024000b7c82 */ /* 0x000fe20008000000 */
[----:B--2---:R-:W-:Y:S04]  /*7880*/  UIADD3 UR4, UP0, UPT, UR6, 0x680, URZ ;  /* 0x0000068006047890 */ /* 0x004fe8000ff1e0ff */
[----:B------:R-:W-:Y:S09]  /*7890*/  UIADD3.X UR5, UPT, UPT, URZ, UR7, URZ, UP0, !UPT ;  /* 0x00000007ff057290 */ /* 0x000ff200087fe4ff */
[----:B------:R2:W-:Y:S01]  /*78a0*/  UTMASTG.3D [UR12], [UR4] ;  /* 0x0000000c040073b5 */ /* 0x0005e20008010000 */
[----:B------:R2:W-:Y:S01]  /*78b0*/  UTMASTG.3D [UR8], [UR4] ;  /* 0x00000008040073b5 */ /* 0x0005e20008010000 */
[----:B------:R0:W-:Y:S01]  /*78c0*/  UTMACMDFLUSH ;  /* 0x00000000000079b7 */ /* 0x0001e20000000000 */
[----:B--2---:R-:W-:Y:S04]  /*78d0*/  DEPBAR.LE SB0, 0x1 ;  /* 0x000080400000791a */ /* 0x004fe80000000000 */
.L_x_126:
[----:B------:R-:W-:Y:S05]  /*78e0*/  BSYNC.RECONVERGENT B0 ;  /* 0x0000000000007941 */ /* 0x000fea0003800200 */
.L_x_125:
[----:B------:R-:W-:Y:S01]  /*78f0*/  BAR.SYNC.DEFER_BLOCKING 0x1, 0x80 ;  /* 0x0042000000007b1d */ /* 0x000fe20000010000 */
[----:B------:R-:W-:Y:S04]  /*7900*/  UIADD3 UR4, UPT, UPT, UR46, 0x1, URZ ;  /* 0x000000012e047890 */ /* 0x000fe8000fffe0ff */
[----:B------:R-:W-:Y:S04]  /*7910*/  UISETP.NE.AND UP0, UPT, UR4, 0x4, UPT ;  /* 0x000000040400788c */ /* 0x000fe8000bf05270 */
[----:B------:R-:W-:Y:S01]  /*7920*/  USEL UR44, UR4, URZ, UP0 ;  /* 0x000000ff042c7287 */ /* 0x000fe20008000000 */
[----:B------:R2:W-:Y:S01]  /*7930*/  @P6 SYNCS.ARRIVE.TRANS64.RED.A1T0 RZ, [R0+URZ], RZ ;  /* 0x000000ff00ff69a7 */ /* 0x0005e200081004ff */
[----:B------:R-:W-:Y:S01]  /*7940*/  BSSY B1, `(.L_x_127) ;  /* 0x0000013000017945 */ /* 0x000fe20003800000 */
[----:B------:R-:W3:Y:S02]  /*7950*/  @P6 SYNCS.PHASECHK.TRANS64.TRYWAIT P0, [R2+URZ+0x40], R3 ;  /* 0x00004003020065a7 */ /* 0x000ee400080011ff */
[----:B---3--:R-:W-:Y:S01]  /*7960*/  @P6 SEL R63, RZ, 0x1, !P0 ;  /* 0x00000001ff3f6807 */ /* 0x008fe20004000000 */
[----:B--2---:R-:W-:Y:S06]  /*7970*/  @!P6 BRA `(.L_x_128) ;  /* 0x00000000003ce947 */ /* 0x004fec0003800000 */
[----:B------:R-:W-:Y:S01]  /*7980*/  ISETP.NE.AND P1, PT, R64, RZ, PT ;  /* 0x000000ff4000720c */ /* 0x000fe20003f25270 */
[----:B------:R-:W-:Y:S01]  /*7990*/  BSSY B0, `(.L_x_129) ;  /* 0x0000009000007945 */ /* 0x000fe20003800000 */
[----:B------:R-:W-:Y:S11]  /*79a0*/  ISETP.NE.AND P0, PT, R63, RZ, PT ;  /* 0x000000ff3f00720c */ /* 0x000ff60003f05270 */
[----:B------:R-:W-:Y:S05]  /*79b0*/  @P1 IMAD R3, R26, 0x1000, R56 ;  /* 0x000010001a031824 */ /* 0x000fea00078e0238 */
[----:B------:R-:W-:Y:S05]  /*79c0*/  @P1 IADD3 R0, PT, PT, R3, UR43, RZ ;  /* 0x0000002b03001c10 */ /* 0x000fea000fffe0ff */
[----:B------:R-:W-:Y:S01]  /*79d0*/  @P1 IMAD.IADD R0, R65, 0x1, R0 ;  /* 0x0000000141001824 */ /* 0x000fe200078e0200 */
[----:B------:R-:W-:Y:S06]  /*79e0*/  @P0 BRA `(.L_x_130) ;  /* 0x00000000000c0947 */ /* 0x000fec0003800000 */
[----:B------:R-:W-:Y:S04]  /*79f0*/  SHF.L.U32 R4, R59, 0x1f, RZ ;  /* 0x0000001f3b047819 */ /* 0x000fe800000006ff */
[----:B------:R-:W2:Y:S02]  /*7a00*/  SYNCS.PHASECHK.TRANS64.TRYWAIT P0, [R2+URZ+0x40], R4 ;  /* 0x00004004020075a7 */ /* 0x000ea400080011ff */
[----:B--2---:R-:W-:Y:S05]  /*7a10*/  @!P0 BRA `(.L_x_131) ;  /* 0x0000002000008947 */ /* 0x004fea0003800000 */
.L_x_130:
[----:B------:R-:W-:Y:S05]  /*7a20*/  BSYNC B0 ;  /* 0x0000000000007941 */ /* 0x000fea0003800000 */
.L_x_129:
[----:B------:R-:W-:Y:S02]  /*7a30*/  ISETP.NE.AND P0, PT, R64, RZ, PT ;  /* 0x000000ff4000720c */ /* 0x000fe40003f05270 */
[----:B------:R-:W-:Y:S11]  /*7a40*/  IADD3 R26, PT, PT, R26, 0x1, RZ ;  /* 0x000000011a1a7810 */ /* 0x000ff60007ffe0ff */
[----:B------:R3:W4:Y:S04]  /*7a50*/  @P0 LDS.128 R28, [R3+UR43+0x200] ;  /* 0x0002002b031c0984 */ /* 0x0007280008000c00 */
[----:B------:R3:W1:Y:S02]  /*7a60*/  @P0 LDS.128 R36, [R0+0x200] ;  /* 0x0002000000240984 */ /* 0x0006640000000c00 */
.L_x_128:
[----:B------:R-:W-:Y:S05]  /*7a70*/  BSYNC B1 ;  /* 0x0000000000017941 */ /* 0x000fea0003800000 */
.L_x_127:
[----:B---3--:R-:W-:Y:S05]  /*7a80*/  VIADD R0, R25, 0x20 ;  /* 0x0000002019007836 */ /* 0x008fea0000000000 */
[----:B------:R-:W-:Y:S04]  /*7a90*/  SHF.R.U32.HI R0, RZ, 0x15, R0 ;  /* 0x00000015ff007819 */ /* 0x000fe80000011600 */
[----:B------:R-:W-:Y:S11]  /*7aa0*/  LOP3.LUT P0, RZ, R0, 0x3, R47, 0x48, !PT ;  /* 0x0000000300ff7812 */ /* 0x000ff6000780482f */
[----:B------:R-:W-:Y:S02]  /*7ab0*/  @!UPT UIADD3 URZ, UPT, UPT, URZ, URZ, URZ ;  /* 0x000000fffffff290 */ /* 0x000fe4000fffe0ff */
[----:B------:R-:W-:Y:S05]  /*7ac0*/  @!P0 BRA `(.L_x_132) ;  /* 0x0000000000408947 */ /* 0x000fea0003800000 */
[----:B------:R-:W3:Y:S01]  /*7ad0*/  LDCU.64 UR8, c[0x4][0x70] ;  /* 0x01000e00ff0877ac */ /* 0x000ee20008000a00 */
[----:B------:R-:W-:Y:S01]  /*7ae0*/  MOV R3, 0x0 ;  /* 0x0000000000037802 */ /* 0x000fe20000000f00 */
[----:B------:R-:W-:Y:S02]  /*7af0*/  HFMA2 R12, -RZ, RZ, 0, 5.9604644775390625e-08 ;  /* 0x00000001ff0c7431 */ /* 0x000fe400000001ff */
[----:B-1----:R-:W-:Y:S02]  /*7b00*/  IMAD.MOV.U32 R8, RZ, RZ, 0x192 ;  /* 0x00000192ff087424 */ /* 0x002fe400078e00ff */
[----:B------:R-:W-:Y:S01]  /*7b10*/  IMAD.MOV.U32 R13, RZ, RZ, RZ ;  /* 0x000000ffff0d7224 */ /* 0x000fe200078e00ff */
[----:B------:R-:W1:Y:S01]  /*7b20*/  LDCU.64 UR6, c[0x4][0x78] ;  /* 0x01000f00ff0677ac */ /* 0x000e620008000a00 */
[----:B--2---:R-:W2:Y:S01]  /*7b30*/  LDC.64 R2, c[0x4][R3] ;  /* 0x0100000003027b82 */ /* 0x004ea20000000a00 */
[----:B------:R-:W5:Y:S01]  /*7b40*/  LDCU.64 UR4, c[0x4][0x10] ;  /* 0x01000200ff0477ac */ /* 0x000f620008000a00 */
[----:B---3--:R-:W-:Y:S01]  /*7b50*/  MOV R5, UR9 ;  /* 0x0000000900057c02 */ /* 0x008fe20008000f00 */
[----:B------:R-:W-:Y:S01]  /*7b60*/  IMAD.U32 R4, RZ, RZ, UR8 ;  /* 0x00000008ff047e24 */ /* 0x000fe2000f8e00ff */
[----:B-1----:R-:W-:Y:S01]  /*7b70*/  MOV R7, UR7 ;  /* 0x0000000700077c02 */ /* 0x002fe20008000f00 */
[----:B------:R-:W-:Y:S01]  /*7b80*/  IMAD.U32 R6, RZ, RZ, UR6 ;  /* 0x00000006ff067e24 */ /* 0x000fe2000f8e00ff */
[----:B-----5:R-:W-:Y:S01]  /*7b90*/  MOV R11, UR5 ;  /* 0x00000005000b7c02 */ /* 0x020fe20008000f00 */
[----:B------:R-:W-:Y:S02]  /*7ba0*/  IMAD.U32 R10, RZ, RZ, UR4 ;  /* 0x00000004ff0a7e24 */ /* 0x000fe4000f8e00ff */
[----:B------:R-:W-:Y:S07]  /*7bb0*/  LEPC R20, `(.L_x_132) ;  /* 0x000000001014794e */ /* 0x000fee0000000000 */
[----:B--2-4-:R-:W-:Y:S05]  /*7bc0*/  CALL.ABS.NOINC R2 ;  /* 0x0000000002007343 */ /* 0x014fea0003c00000 */
.L_x_132:
[----:B------:R-:W-:Y:S01]  /*7bd0*/  ISETP.NE.AND P6, PT, R61, RZ, PT ;  /* 0x000000ff3d00720c */ /* 0x000fe20003fc5270 */
[----:B------:R-:W-:Y:S05]  /*7be0*/  WARPSYNC.ALL ;  /* 0x0000000000007948 */ /* 0x000fea0003800000 */
[----:B------:R-:W-:Y:S01]  /*7bf0*/  R2UR UR4, R25 ;  /* 0x00000000190472ca */ /* 0x000fe200000e0000 */
[----:B----4-:R-:W-:Y:S01]  /*7c00*/  HADD2.F32 R3, -RZ, R28.H0_H0 ;  /* 0x2000001cff037230 */ /* 0x010fe20000004100 */
[----:B------:R-:W-:Y:S01]  /*7c10*/  ISETP.NE.AND P0, PT, R60, RZ, PT ;  /* 0x000000ff3c00720c */ /* 0x000fe20003f05270 */
[----:B------:R-:W-:Y:S01]  /*7c20*/  HADD2.F32 R20, -RZ, R30.H0_H0 ;  /* 0x2000001eff147230 */ /* 0x000fe20000004100 */
[----:B------:R-:W-:Y:S09]  /*7c30*/  BSSY.RECONVERGENT B0, `(.L_x_133) ;  /* 0x0000058000007945 */ /* 0x000ff20003800200 */
[----:B-12---:R-:W1:Y:S02]  /*7c40*/  LDTM.x16 R4, tmem[UR4+0x20] ;  /* 0x00002004000479ee */ /* 0x006e640008240000 */
        /* <DEDUP_REMOVED lines=59> */
[----:B------:R-:W-:Y:S02]  /*8000*/  LEA R3, R26, UR43, 0x3 ;  /* 0x0000002b1a037c11 */ /* 0x000fe4000f8e18ff */
        /* <DEDUP_REMOVED lines=8> */
[----:B------:R-:W-:Y:S01]  /*8090*/  @P6 SHF.L.U32 R2, R59, 0x1f, RZ ;  /* 0x0000001f3b026819 */ /* 0x000fe200000006ff */
        /* <DEDUP_REMOVED lines=17> */
.L_x_134:
[----:B------:R-:W-:Y:S05]  /*81b0*/  BSYNC.RECONVERGENT B0 ;  /* 0x0000000000007941 */ /* 0x000fea0003800200 */
.L_x_133:
        /* <DEDUP_REMOVED lines=19> */
.L_x_138:
[----:B------:R-:W-:Y:S05]  /*82f0*/  BSYNC B0 ;  /* 0x0000000000007941 */ /* 0x000fea0003800000 */
.L_x_137:
[----:B------:R-:W-:Y:S11]  /*8300*/  ISETP.NE.AND P0, PT, R64, RZ, PT ;  /* 0x000000ff4000720c */ /* 0x000ff60003f05270 */
[----:B------:R-:W-:Y:S02]  /*8310*/  @!UPT UIADD3 URZ, UPT, UPT, URZ, URZ, URZ ;  /* 0x000000fffffff290 */ /* 0x000fe4000fffe0ff */
[----:B------:R3:W4:Y:S04]  /*8320*/  @P0 LDS.128 R28, [R26+UR43+0x200] ;  /* 0x0002002b1a1c0984 */ /* 0x0007280008000c00 */
[----:B------:R3:W1:Y:S02]  /*8330*/  @P0 LDS.128 R36, [R65+0x200] ;  /* 0x0002000041240984 */ /* 0x0006640000000c00 */
.L_x_136:
[----:B------:R-:W-:Y:S05]  /*8340*/  BSYNC B1 ;  /* 0x0000000000017941 */ /* 0x000fea0003800000 */
.L_x_135:
[----:B--2---:R-:W-:Y:S05]  /*8350*/  VIADD R0, R25, 0x30 ;  /* 0x0000003019007836 */ /* 0x004fea0000000000 */
[----:B------:R-:W-:Y:S04]  /*8360*/  SHF.R.U32.HI R0, RZ, 0x15, R0 ;  /* 0x00000015ff007819 */ /* 0x000fe80000011600 */
[----:B------:R-:W-:Y:S11]  /*8370*/  LOP3.LUT P0, RZ, R0, 0x3, R47, 0x48, !PT ;  /* 0x0000000300ff7812 */ /* 0x000ff6000780482f */
[----:B------:R-:W-:Y:S02]  /*8380*/  @!UPT UIADD3 URZ, UPT, UPT, URZ, URZ, URZ ;  /* 0x000000fffffff290 */ /* 0x000fe4000fffe0ff */
[----:B------:R-:W-:Y:S05]  /*8390*/  @!P0 BRA `(.L_x_140) ;  /* 0x0000000000408947 */ /* 0x000fea0003800000 */
[----:B------:R-:W2:Y:S01]  /*83a0*/  LDCU.64 UR8, c[0x4][0x70] ;  /* 0x01000e00ff0877ac */ /* 0x000ea20008000a00 */
[----:B------:R-:W-:Y:S01]  /*83b0*/  MOV R3, 0x0 ;  /* 0x0000000000037802 */ /* 0x000fe20000000f00 */
        /* <DEDUP_REMOVED lines=14> */
.L_x_140:
[----:B------:R-:W-:Y:S01]  /*84a0*/  ISETP.NE.AND P0, PT, R60, RZ, PT ;  /* 0x000000ff3c00720c */ /* 0x000fe20003f05270 */
[----:B------:R-:W-:Y:S05]  /*84b0*/  WARPSYNC.ALL ;  /* 0x0000000000007948 */ /* 0x000fea0003800000 */
[----:B------:R-:W-:Y:S01]  /*84c0*/  R2UR UR4, R25 ;  /* 0x00000000190472ca */ /* 0x000fe200000e0000 */
[--C-:B----4-:R-:W-:Y:S01]  /*84d0*/  HADD2.F32 R20, -RZ, R28.reuse.H0_H0 ;  /* 0x2000001cff147230 */ /* 0x110fe20000004100 */
[----:B------:R-:W-:Y:S01]  /*84e0*/  IADD3 R53, PT, PT, R53, 0xd0, RZ ;  /* 0x000000d035357810 */ /* 0x000fe20007ffe0ff */
[----:B------:R-:W-:Y:S01]  /*84f0*/  HADD2.F32 R21, -RZ, R28.H1_H1 ;  /* 0x3000001cff157230 */ /* 0x000fe20000004100 */
[----:B------:R-:W-:Y:S01]  /*8500*/  BSSY.RECONVERGENT B0, `(.L_x_141) ;  /* 0x0000054000007945 */ /* 0x000fe20003800200 */
[--C-:B------:R-:W-:Y:S01]  /*8510*/  HADD2.F32 R25, -RZ, R29.reuse.H0_H0 ;  /* 0x2000001dff197230 */ /* 0x100fe20000004100 */
[----:B------:R-:W-:Y:S01]  /*8520*/  LOP3.LUT R53, R53, 0xfefffff8, RZ, 0xc0, !PT ;  /* 0xfefffff835357812 */ /* 0x000fe200078ec0ff */
[----:B---3--:R-:W-:Y:S02]  /*8530*/  HADD2.F32 R26, -RZ, R29.H1_H1 ;  /* 0x3000001dff1a7230 */ /* 0x008fe40000004100 */
[--C-:B------:R-:W-:Y:S02]  /*8540*/  HADD2.F32 R28, -RZ, R30.reuse.H0_H0 ;  /* 0x2000001eff1c7230 */ /* 0x100fe40000004100 */
[----:B------:R-:W-:Y:S02]  /*8550*/  HADD2.F32 R29, -RZ, R30.H1_H1 ;  /* 0x3000001eff1d7230 */ /* 0x000fe40000004100 */
[----:B-1----:R-:W1:Y:S01]  /*8560*/  LDTM.x16 R4, tmem[UR4+0x30] ;  /* 0x00003004000479ee */ /* 0x002e620008240000 */
[----:B------:R-:W-:Y:S01]  /*8570*/  NOP ;  /* 0x0000000000007918 */ /* 0x000fe20000000000 */
[----:B-1----:R1:W-:Y:S01]  /*8580*/  SYNCS.ARRIVE.TRANS64.RED.A1T0 RZ, [R53+URZ], RZ ;  /* 0x000000ff35ff79a7 */ /* 0x0023e200081004ff */
[--C-:B------:R-:W-:Y:S02]  /*8590*/  HADD2.F32 R30, -RZ, R31.reuse.H0_H0 ;  /* 0x2000001fff1e7230 */ /* 0x100fe40000004100 */
[----:B------:R-:W-:Y:S02]  /*85a0*/  HADD2.F32 R31, -RZ, R31.H1_H1 ;  /* 0x3000001fff1f7230 */ /* 0x000fe40000004100 */
        /* <DEDUP_REMOVED lines=8> */
[C---:B------:R-:W-:Y:S01]  /*8630*/  FMUL R4, R24.reuse, R4 ;  /* 0x0000000418047220 */ /* 0x040fe20000400000 */
[C---:B------:R-:W-:Y:S01]  /*8640*/  FMUL R5, R24.reuse, R5 ;  /* 0x0000000518057220 */ /* 0x040fe20000400000 */
[C---:B------:R-:W-:Y:S01]  /*8650*/  FMUL R6, R24.reuse, R6 ;  /* 0x0000000618067220 */ /* 0x040fe20000400000 */
[C---:B------:R-:W-:Y:S01]  /*8660*/  FMUL R7, R24.reuse, R7 ;  /* 0x0000000718077220 */ /* 0x040fe20000400000 */
[C---:B------:R-:W-:Y:S01]  /*8670*/  FFMA R4, R27.reuse, R20, R4 ;  /* 0x000000141b047223 */ /* 0x040fe20000000004 */
        /* <DEDUP_REMOVED lines=15> */
[C---:B------:R-:W-:Y:S01]  /*8770*/  FMUL R12, R24.reuse, R16 ;  /* 0x00000010180c7220 */ /* 0x040fe20000400000 */
[C---:B------:R-:W-:Y:S01]  /*8780*/  FFMA R0, R27.reuse, R32, R0 ;  /* 0x000000201b007223 */ /* 0x040fe20000000000 */
[C---:B------:R-:W-:Y:S01]  /*8790*/  FMUL R13, R24.reuse, R17 ;  /* 0x00000011180d7220 */ /* 0x040fe20000400000 */
[----:B------:R-:W-:Y:S01]  /*87a0*/  FFMA R2, R27, R33, R2 ;  /* 0x000000211b027223 */ /* 0x000fe20000000002 */
[----:B------:R-:W-:Y:S01]  /*87b0*/  F2FP.F16.F32.PACK_AB R4, R5, R4 ;  /* 0x000000040504723e */ /* 0x000fe200000000ff */
[C---:B------:R-:W-:Y:S01]  /*87c0*/  FMUL R14, R24.reuse, R18 ;  /* 0x00000012180e7220 */ /* 0x040fe20000400000 */
[----:B------:R-:W-:Y:S01]  /*87d0*/  FFMA R3, R27, R34, R3 ;  /* 0x000000221b037223 */ /* 0x000fe20000000003 */
[----:B------:R-:W-:Y:S01]  /*87e0*/  F2FP.F16.F32.PACK_AB R5, R7, R6 ;  /* 0x000000060705723e */ /* 0x000fe200000000ff */
[----:B------:R-:W-:Y:S01]  /*87f0*/  FFMA R15, R27, R35, R15 ;  /* 0x000000231b0f7223 */ /* 0x000fe2000000000f */
[----:B------:R-:W-:Y:S01]  /*8800*/  FMUL R19, R24, R19 ;  /* 0x0000001318137220 */ /* 0x000fe20000400000 */
[----:B------:R-:W-:Y:S01]  /*8810*/  F2FP.F16.F32.PACK_AB R6, R9, R8 ;  /* 0x000000080906723e */ /* 0x000fe200000000ff */
[----:B------:R-:W-:Y:S01]  /*8820*/  FFMA R12, R27, R36, R12 ;  /* 0x000000241b0c7223 */ /* 0x000fe2000000000c */
[----:B------:R-:W-:Y:S01]  /*8830*/  F2FP.F16.F32.PACK_AB R7, R11, R10 ;  /* 0x0000000a0b07723e */ /* 0x000fe200000000ff */
[C---:B------:R-:W-:Y:S01]  /*8840*/  FFMA R13, R27.reuse, R37, R13 ;  /* 0x000000251b0d7223 */ /* 0x040fe2000000000d */
[C---:B------:R-:W-:Y:S01]  /*8850*/  FFMA R14, R27.reuse, R38, R14 ;  /* 0x000000261b0e7223 */ /* 0x040fe2000000000e */
[----:B------:R-:W-:Y:S01]  /*8860*/  FFMA R19, R27, R39, R19 ;  /* 0x000000271b137223 */ /* 0x000fe20000000013 */
[----:B------:R-:W-:Y:S01]  /*8870*/  F2FP.F16.F32.PACK_AB R16, R2, R0 ;  /* 0x000000000210723e */ /* 0x000fe200000000ff */
[----:B------:R1:W-:Y:S01]  /*8880*/  STS.128 [R56+UR43+0x3200], R4 ;  /* 0x0032000438007988 */ /* 0x0003e20008000c2b */
        /* <DEDUP_REMOVED lines=27> */
.L_x_142:
[----:B------:R-:W-:Y:S05]  /*8a40*/  BSYNC.RECONVERGENT B0 ;  /* 0x0000000000007941 */ /* 0x000fea0003800200 */
.L_x_141:
[----:B------:R-:W-:Y:S01]  /*8a50*/  BAR.SYNC.DEFER_BLOCKING 0x1, 0x80 ;  /* 0x0042000000007b1d */ /* 0x000fe20000010000 */
[----:B------:R-:W-:Y:S01]  /*8a60*/  UISETP.NE.AND UP0, UPT, UR52, -0x4, UPT ;  /* 0xfffffffc3400788c */ /* 0x000fe2000bf05270 */
[----:B------:R-:W-:Y:S08]  /*8a70*/  IADD3 R22, PT, PT, R22, 0x1, RZ ;  /* 0x0000000116167810 */ /* 0x000ff00007ffe0ff */
[----:B------:R-:W-:Y:S05]  /*8a80*/  BRA.U !UP0, `(.L_x_143) ;  /* 0x0000000108287547 */ /* 0x000fea000b800000 */
[----:B------:R-:W-:Y:S01]  /*8a90*/  ISETP.NE.AND P0, PT, R61, RZ, PT ;  /* 0x000000ff3d00720c */ /* 0x000fe20003f05270 */
[----:B------:R-:W-:Y:S01]  /*8aa0*/  IMAD.U32 R2, RZ, RZ, UR46 ;  /* 0x0000002eff027e24 */ /* 0x000fe2000f8e00ff */
[----:B------:R-:W-:Y:S01]  /*8ab0*/  UIADD3 UR4, UPT, UPT, UR46, 0x1, URZ ;  /* 0x000000012e047890 */ /* 0x000fe2000fffe0ff */
[----:B------:R-:W-:Y:S03]  /*8ac0*/  IMAD.U32 R0, RZ, RZ, UR47 ;  /* 0x0000002fff007e24 */ /* 0x000fe6000f8e00ff */
[----:B------:R-:W-:Y:S04]  /*8ad0*/  UISETP.NE.AND UP0, UPT, UR4, 0x4, UPT ;  /* 0x000000040400788c */ /* 0x000fe8000bf05270 */
[----:B------:R-:W-:Y:S03]  /*8ae0*/  USEL UR46, UR4, URZ, UP0 ;  /* 0x000000ff042e7287 */ /* 0x000fe60008000000 */
[----:B------:R-:W-:Y:S05]  /*8af0*/  @P0 LEA R2, R2, UR43, 0x3 ;  /* 0x0000002b02020c11 */ /* 0x000fea000f8e18ff */
[----:B------:R-:W-:Y:S05]  /*8b00*/  @P0 VIADD R2, R2, 0x60 ;  /* 0x0000006002020836 */ /* 0x000fea0000000000 */
[----:B------:R-:W-:Y:S04]  /*8b10*/  @P0 PRMT R0, R0, 0x654, R2 ;  /* 0x0000065400000816 */ /* 0x000fe80000000002 */
[----:B------:R2:W-:Y:S03]  /*8b20*/  @P0 SYNCS.ARRIVE.TRANS64.RED.A1T0 RZ, [R0+URZ], RZ ;  /* 0x000000ff00ff09a7 */ /* 0x0005e600081004ff */
.L_x_143:
[----:B------:R-:W-:Y:S01]  /*8b30*/  R2UR UR4, R50 ;  /* 0x00000000320472ca */ /* 0x000fe200000e0000 */
[----:B------:R-:W-:Y:S01]  /*8b40*/  UISETP.NE.AND UP0, UPT, UR62, URZ, UPT ;  /* 0x000000ff3e00728c */ /* 0x000fe2000bf05270 */
[----:B------:R-:W-:Y:S01]  /*8b50*/  ISETP.NE.AND P0, PT, R55, 0x2, PT ;  /* 0x000000023700780c */ /* 0x000fe20003f05270 */
[----:B------:R-:W-:Y:S01]  /*8b60*/  UIADD3 UR24, UPT, UPT, UR37, UR63, URZ ;  /* 0x0000003f25187290 */ /* 0x000fe2000fffe0ff */
[----:B------:R-:W-:Y:S01]  /*8b70*/  ISETP.NE.AND P1, PT, R22, 0x4, PT ;  /* 0x000000041600780c */ /* 0x000fe20003f25270 */
[----:B------:R-:W-:Y:S01]  /*8b80*/  UIADD3 UR52, UPT, UPT, UR52, 0x4, URZ ;  /* 0x0000000434347890 */ /* 0x000fe2000fffe0ff */
[----:B------:R-:W-:Y:S01]  /*8b90*/  SEL R2, RZ, 0x1, P0 ;  /* 0x00000001ff027807 */ /* 0x000fe20000000000 */
[----:B------:R-:W-:Y:S01]  /*8ba0*/  UMOV UR36, UR61 ;  /* 0x0000003d00247c82 */ /* 0x000fe20008000000 */
[----:B--2---:R-:W-:Y:S02]  /*8bb0*/  SEL R0, RZ, 0x1, P1 ;  /* 0x00000001ff007807 */ /* 0x004fe40000800000 */
[----:B------:R-:W-:Y:S02]  /*8bc0*/  LOP3.LUT R57, R57, R2, RZ, 0x3c, !PT ;  /* 0x0000000239397212 */ /* 0x000fe400078e3cff */
[----:B------:R-:W-:Y:S01]  /*8bd0*/  LOP3.LUT R58, R58, R0, RZ, 0x3c, !PT ;  /* 0x000000003a3a7212 */ /* 0x000fe200078e3cff */
[----:B------:R-:W-:Y:S01]  /*8be0*/  UIADD3 UR20, UPT, UPT, UR38, UR4, URZ ;  /* 0x0000000426147290 */ /* 0x000fe2000fffe0ff */
[----:B------:R-:W-:Y:S02]  /*8bf0*/  SEL R55, R55, RZ, P0 ;  /* 0x000000ff37377207 */ /* 0x000fe40000000000 */
[----:B------:R-:W-:Y:S01]  /*8c00*/  SEL R22, R22, RZ, P1 ;  /* 0x000000ff16167207 */ /* 0x000fe20000800000 */
[----:B------:R-:W-:Y:S08]  /*8c10*/  BRA.U UP0, `(.L_x_144) ;  /* 0xffffffcd005c7547 */ /* 0x000ff0000b83ffff */
[----:B------:R-:W-:-:S13]  /*8c20*/  R2UR UR4, R51 ;  /* 0x00000000330472ca */ /* 0x000fda00000e0000 */
[----:B------:R-:W-:-:S09]  /*8c30*/  UISETP.NE.AND UP0, UPT, UR4, URZ, UPT ;  /* 0x000000ff0400728c */ /* 0x000fd2000bf05270 */
[----:B------:R-:W-:Y:S05]  /*8c40*/  BRA.U !UP0, `(.L_x_145) ;  /* 0x0000000108487547 */ /* 0x000fea000b800000 */
[----:B------:R-:W2:Y:S02]  /*8c50*/  LDCU.64 UR4, c[0x0][0x890] ;  /* 0x00011200ff0477ac */ /* 0x000ea40008000a00 */
[----:B--2---:R-:W-:-:S04]  /*8c60*/  UISETP.NE.U32.AND UP0, UPT, UR4, URZ, UPT ;  /* 0x000000ff0400728c */ /* 0x004fc8000bf05070 */
[----:B------:R-:W-:-:S09]  /*8c70*/  UISETP.NE.AND.EX UP0, UPT, UR5, URZ, UPT, UP0 ;  /* 0x000000ff0500728c */ /* 0x000fd2000bf05300 */
[----:B------:R-:W-:Y:S05]  /*8c80*/  BRA.U UP0, `(.L_x_146) ;  /* 0x00000001000c7547 */ /* 0x000fea000b800000 */
[----:B------:R-:W-:-:S13]  /*8c90*/  FSETP.NEU.AND P0, PT, R27, RZ, PT ;  /* 0x000000ff1b00720b */ /* 0x000fda0003f0d000 */
[----:B------:R-:W-:Y:S05]  /*8ca0*/  @!P0 EXIT ;  /* 0x000000000000894d */ /* 0x000fea0003800000 */
[----:B------:R-:W-:Y:S05]  /*8cb0*/  BRA `(.L_x_145) ;  /* 0x00000000002c7947 */ /* 0x000fea0003800000 */
.L_x_146:
[----:B------:R-:W-:Y:S01]  /*8cc0*/  ISETP.NE.AND P0, PT, R54, RZ, PT ;  /* 0x000000ff3600720c */ /* 0x000fe20003f05270 */
[----:B------:R-:W-:-:S12]  /*8cd0*/  BSSY.RECONVERGENT B0, `(.L_x_145) ;  /* 0x0000009000007945 */ /* 0x000fd80003800200 */
[----:B------:R-:W-:Y:S05]  /*8ce0*/  @P0 BRA `(.L_x_147) ;  /* 0x0000000000140947 */ /* 0x000fea0003800000 */
[----:B------:R-:W2:Y:S02]  /*8cf0*/  LDCU.64 UR4, c[0x0][0x888] ;  /* 0x00011100ff0477ac */ /* 0x000ea40008000a00 */
[----:B--2---:R-:W-:-:S04]  /*8d00*/  ISETP.NE.U32.AND P0, PT, RZ, UR4, PT ;  /* 0x00000004ff007c0c */ /* 0x004fc8000bf05070 */
[----:B------:R-:W-:-:S13]  /*8d10*/  ISETP.NE.AND.EX P0, PT, RZ, UR5, PT, P0 ;  /* 0x00000005ff007c0c */ /* 0x000fda000bf05300 */
[----:B------:R-:W-:Y:S05]  /*8d20*/  @!P0 EXIT ;  /* 0x000000000000894d */ /* 0x000fea0003800000 */
[----:B------:R-:W-:Y:S05]  /*8d30*/  BRA `(.L_x_148) ;  /* 0x0000000000087947 */ /* 0x000fea0003800000 */
.L_x_147:
[----:B------:R-:W-:-:S13]  /*8d40*/  FSETP.NEU.AND P0, PT, R27, RZ, PT ;  /* 0x000000ff1b00720b */ /* 0x000fda0003f0d000 */
[----:B------:R-:W-:Y:S05]  /*8d50*/  @!P0 EXIT ;  /* 0x000000000000894d */ /* 0x000fea0003800000 */
.L_x_148:
[----:B------:R-:W-:Y:S05]  /*8d60*/  BSYNC.RECONVERGENT B0 ;  /* 0x0000000000007941 */ /* 0x000fea0003800200 */
.L_x_145:
[----:B------:R-:W-:Y:S01]  /*8d70*/  ULEA UR4, UR46, UR43, 0x3 ;  /* 0x0000002b2e047291 */ /* 0x000fe2000f8e18ff */
[----:B------:R-:W-:-:S04]  /*8d80*/  DEPBAR.LE SB0, 0x0 ;  /* 0x000080000000791a */ /* 0x000fc80000000000 */
[----:B------:R-:W-:-:S04]  /*8d90*/  UIADD3 UR4, UPT, UPT, UR4, 0x60, URZ ;  /* 0x0000006004047890 */ /* 0x000fc8000fffe0ff */
[----:B------:R-:W-:-:S09]  /*8da0*/  UPRMT UR4, UR47, 0x654, UR4 ;  /* 0x000006542f047896 */ /* 0x000fd20008000004 */
[----:B------:R-:W-:Y:S01]  /*8db0*/  SYNCS.ARRIVE.TRANS64.RED.A1T0 RZ, [UR4], RZ ;  /* 0x000000ffffff79a7 */ /* 0x000fe20008100404 */
[----:B------:R-:W-:Y:S05]  /*8dc0*/  EXIT ;  /* 0x000000000000794d */ /* 0x000fea0003800000 */
.L_x_24:
[----:B--2---:R2:W3:Y:S02]  /*8dd0*/  SYNCS.PHASECHK.TRANS64.TRYWAIT P0, [R0+URZ+0x100], R2 ;  /* 0x00010002000075a7 */ /* 0x0044e400080011ff */
[----:B---3--:R-:W-:Y:S05]  /*8de0*/  @!P0 NANOSLEEP.SYNCS 0x989680 ;  /* 0x009896800000895d */ /* 0x008fea0003900000 */
[----:B------:R-:W3:Y:S02]  /*8df0*/  @!P0 SYNCS.PHASECHK.TRANS64 P0, [R0+URZ+0x100], R2 ;  /* 0x00010002000085a7 */ /* 0x000ee400080010ff */
[----:B---3--:R-:W-:Y:S05]  /*8e00*/  @!P0 BRA `(.L_x_24) ;  /* 0xfffffffc00f08947 */ /* 0x008fea000383ffff */
[----:B------:R-:W-:Y:S05]  /*8e10*/  BRA `(.L_x_149) ;  /* 0xffffff8c00007947 */ /* 0x000fea000383ffff */
.L_x_27:
[----:B-1----:R-:W-:-:S07]  /*8e20*/  MOV R0, UR33 ;  /* 0x0000002100007c02 */ /* 0x002fce0008000f00 */
.L_x_150:
[----:B-1----:R1:W2:Y:S02]  /*8e30*/  SYNCS.PHASECHK.TRANS64.TRYWAIT P0, [R0+URZ+0x20], R3 ;  /* 0x00002003000075a7 */ /* 0x0022a400080011ff */
[----:B--2---:R-:W-:Y:S05]  /*8e40*/  @!P0 NANOSLEEP.SYNCS 0x989680 ;  /* 0x009896800000895d */ /* 0x004fea0003900000 */
[----:B------:R-:W2:Y:S02]  /*8e50*/  @!P0 SYNCS.PHASECHK.TRANS64 P0, [R0+URZ+0x20], R3 ;  /* 0x00002003000085a7 */ /* 0x000ea400080010ff */
[----:B--2---:R-:W-:Y:S05]  /*8e60*/  @!P0 BRA `(.L_x_150) ;  /* 0xfffffffc00f08947 */ /* 0x004fea000383ffff */
[----:B------:R-:W-:Y:S05]  /*8e70*/  BRA `(.L_x_26) ;  /* 0xffffff8c00587947 */ /* 0x000fea000383ffff */
.L_x_34:
[----:B-1----:R-:W-:-:S07]  /*8e80*/  MOV R0, UR17 ;  /* 0x0000001100007c02 */ /* 0x002fce0008000f00 */
.L_x_151:
[----:B-1----:R1:W2:Y:S02]  /*8e90*/  SYNCS.PHASECHK.TRANS64.TRYWAIT P0, [R0+URZ+0x20], R3 ;  /* 0x00002003000075a7 */ /* 0x0022a400080011ff */
[----:B--2---:R-:W-:Y:S05]  /*8ea0*/  @!P0 NANOSLEEP.SYNCS 0x989680 ;  /* 0x009896800000895d */ /* 0x004fea0003900000 */
[----:B------:R-:W2:Y:S02]  /*8eb0*/  @!P0 SYNCS.PHASECHK.TRANS64 P0, [R0+URZ+0x20], R3 ;  /* 0x00002003000085a7 */ /* 0x000ea400080010ff */
[----:B--2---:R-:W-:Y:S05]  /*8ec0*/  @!P0 BRA `(.L_x_151) ;  /* 0xfffffffc00f08947 */ /* 0x004fea000383ffff */
[----:B------:R-:W-:Y:S05]  /*8ed0*/  BRA `(.L_x_33) ;  /* 0xffffff9000187947 */ /* 0x000fea000383ffff */
.L_x_39:
[----:B-1----:R1:W2:Y:S02]  /*8ee0*/  SYNCS.PHASECHK.TRANS64.TRYWAIT P0, [R3+URZ+0x90], R0 ;  /* 0x00009000030075a7 */ /* 0x0022a400080011ff */
[----:B--2---:R-:W-:Y:S05]  /*8ef0*/  @!P0 NANOSLEEP.SYNCS 0x989680 ;  /* 0x009896800000895d */ /* 0x004fea0003900000 */
[----:B------:R-:W2:Y:S02]  /*8f00*/  @!P0 SYNCS.PHASECHK.TRANS64 P0, [R3+URZ+0x90], R0 ;  /* 0x00009000030085a7 */ /* 0x000ea400080010ff */
[----:B--2---:R-:W-:Y:S05]  /*8f10*/  @!P0 BRA `(.L_x_39) ;  /* 0xfffffffc00f08947 */ /* 0x004fea000383ffff */
[----:B------:R-:W-:Y:S05]  /*8f20*/  BRA `(.L_x_152) ;  /* 0xffffff9000c07947 */ /* 0x000fea000383ffff */
.L_x_43:
[----:B------:R-:W-:-:S07]  /*8f30*/  MOV R0, UR4 ;  /* 0x0000000400007c02 */ /* 0x000fce0008000f00 */
.L_x_153:
[----:B-1----:R1:W2:Y:S02]  /*8f40*/  SYNCS.PHASECHK.TRANS64.TRYWAIT P0, [R0+URZ], R2 ;  /* 0x00000002000075a7 */ /* 0x0022a400080011ff */
[----:B--2---:R-:W-:Y:S05]  /*8f50*/  @!P0 NANOSLEEP.SYNCS 0x989680 ;  /* 0x009896800000895d */ /* 0x004fea0003900000 */
[----:B------:R-:W2:Y:S02]  /*8f60*/  @!P0 SYNCS.PHASECHK.TRANS64 P0, [R0+URZ], R2 ;  /* 0x00000002000085a7 */ /* 0x000ea400080010ff */
[----:B--2---:R-:W-:Y:S05]  /*8f70*/  @!P0 BRA `(.L_x_153) ;  /* 0xfffffffc00f08947 */ /* 0x004fea000383ffff */
[----:B------:R-:W-:Y:S05]  /*8f80*/  BRA `(.L_x_154) ;  /* 0xffffff9800687947 */ /* 0x000fea000383ffff */
.L_x_44:
[----:B------:R-:W-:-:S07]  /*8f90*/  MOV R0, UR5 ;  /* 0x0000000500007c02 */ /* 0x000fce0008000f00 */
.L_x_155:
[----:B-1----:R1:W2:Y:S02]  /*8fa0*/  SYNCS.PHASECHK.TRANS64.TRYWAIT P0, [R0+URZ], R3 ;  /* 0x00000003000075a7 */ /* 0x0022a400080011ff */
[----:B--2---:R-:W-:Y:S05]  /*8fb0*/  @!P0 NANOSLEEP.SYNCS 0x989680 ;  /* 0x009896800000895d */ /* 0x004fea0003900000 */
[----:B------:R-:W2:Y:S02]  /*8fc0*/  @!P0 SYNCS.PHASECHK.TRANS64 P0, [R0+URZ], R3 ;  /* 0x00000003000085a7 */ /* 0x000ea400080010ff */
[----:B--2---:R-:W-:Y:S05]  /*8fd0*/  @!P0 BRA `(.L_x_155) ;  /* 0xfffffffc00f08947 */ /* 0x004fea000383ffff */
[----:B------:R-:W-:Y:S05]  /*8fe0*/  BRA `(.L_x_156) ;  /* 0xffffff9800747947 */ /* 0x000fea000383ffff */
.L_x_45:
[----:B------:R-:W-:-:S07]  /*8ff0*/  MOV R0, UR5 ;  /* 0x0000000500007c02 */ /* 0x000fce0008000f00 */
.L_x_157:
[----:B-1----:R1:W2:Y:S02]  /*9000*/  SYNCS.PHASECHK.TRANS64.TRYWAIT P0, [R0+URZ], R3 ;  /* 0x00000003000075a7 */ /* 0x0022a400080011ff */
[----:B--2---:R-:W-:Y:S05]  /*9010*/  @!P0 NANOSLEEP.SYNCS 0x989680 ;  /* 0x009896800000895d */ /* 0x004fea0003900000 */
[----:B------:R-:W2:Y:S02]  /*9020*/  @!P0 SYNCS.PHASECHK.TRANS64 P0, [R0+URZ], R3 ;  /* 0x00000003000085a7 */ /* 0x000ea400080010ff */
[----:B--2---:R-:W-:Y:S05]  /*9030*/  @!P0 BRA `(.L_x_157) ;  /* 0xfffffffc00f08947 */ /* 0x004fea000383ffff */
[----:B------:R-:W-:Y:S05]  /*9040*/  BRA `(.L_x_158) ;  /* 0xffffff9800807947 */ /* 0x000fea000383ffff */
.L_x_48:
[----:B-1----:R1:W2:Y:S02]  /*9050*/  SYNCS.PHASECHK.TRANS64.TRYWAIT P0, [R2+URZ+0xf0], R4 ;  /* 0x0000f004020075a7 */ /* 0x0022a400080011ff */
[----:B--2---:R-:W-:Y:S05]  /*9060*/  @!P0 NANOSLEEP.SYNCS 0x989680 ;  /* 0x009896800000895d */ /* 0x004fea0003900000 */
[----:B------:R-:W2:Y:S02]  /*9070*/  @!P0 SYNCS.PHASECHK.TRANS64 P0, [R2+URZ+0xf0], R4 ;  /* 0x0000f004020085a7 */ /* 0x000ea400080010ff */
[----:B--2---:R-:W-:Y:S05]  /*9080*/  @!P0 BRA `(.L_x_48) ;  /* 0xfffffffc00f08947 */ /* 0x004fea000383ffff */
[----:B------:R-:W-:Y:S05]  /*9090*/  BRA `(.L_x_159) ;  /* 0xffffff9800dc7947 */ /* 0x000fea000383ffff */
.L_x_49:
[----:B------:R-:W-:-:S07]  /*90a0*/  MOV R2, UR4 ;  /* 0x0000000400027c02 */ /* 0x000fce0008000f00 */
.L_x_160:
[----:B-1----:R1:W2:Y:S02]  /*90b0*/  SYNCS.PHASECHK.TRANS64.TRYWAIT P0, [R2+URZ+0xa0], R5 ;  /* 0x0000a005020075a7 */ /* 0x0022a400080011ff */
[----:B--2---:R-:W-:Y:S05]  /*90c0*/  @!P0 NANOSLEEP.SYNCS 0x989680 ;  /* 0x009896800000895d */ /* 0x004fea0003900000 */
[----:B------:R-:W2:Y:S02]  /*90d0*/  @!P0 SYNCS.PHASECHK.TRANS64 P0, [R2+URZ+0xa0], R5 ;  /* 0x0000a005020085a7 */ /* 0x000ea400080010ff */
[----:B--2---:R-:W-:Y:S05]  /*90e0*/  @!P0 BRA `(.L_x_160) ;  /* 0xfffffffc00f08947 */ /* 0x004fea000383ffff */
[----:B------:R-:W-:Y:S05]  /*90f0*/  BRA `(.L_x_161) ;  /* 0xffffff9800ec7947 */ /* 0x000fea000383ffff */
.L_x_50:
[----:B-1----:R1:W2:Y:S02]  /*9100*/  SYNCS.PHASECHK.TRANS64.TRYWAIT P1, [R2+URZ+0x90], R4 ;  /* 0x00009004020075a7 */ /* 0x0022a400080211ff */
[----:B--2---:R-:W-:Y:S05]  /*9110*/  @!P1 NANOSLEEP.SYNCS 0x989680 ;  /* 0x009896800000995d */ /* 0x004fea0003900000 */
[----:B------:R-:W2:Y:S02]  /*9120*/  @!P1 SYNCS.PHASECHK.TRANS64 P1, [R2+URZ+0x90], R4 ;  /* 0x00009004020095a7 */ /* 0x000ea400080210ff */
[----:B--2---:R-:W-:Y:S05]  /*9130*/  @!P1 BRA `(.L_x_50) ;  /* 0xfffffffc00f09947 */ /* 0x004fea000383ffff */
[----:B------:R-:W-:Y:S05]  /*9140*/  BRA `(.L_x_162) ;  /* 0xffffff9c001c7947 */ /* 0x000fea000383ffff */
.L_x_53:
[----:B------:R-:W-:-:S07]  /*9150*/  MOV R0, UR4 ;  /* 0x0000000400007c02 */ /* 0x000fce0008000f00 */
.L_x_163:
[----:B-1----:R1:W2:Y:S02]  /*9160*/  SYNCS.PHASECHK.TRANS64.TRYWAIT P0, [R0+URZ+0xa0], R2 ;  /* 0x0000a002000075a7 */ /* 0x0022a400080011ff */
[----:B--2---:R-:W-:Y:S05]  /*9170*/  @!P0 NANOSLEEP.SYNCS 0x989680 ;  /* 0x009896800000895d */ /* 0x004fea0003900000 */
[----:B------:R-:W2:Y:S02]  /*9180*/  @!P0 SYNCS.PHASECHK.TRANS64 P0, [R0+URZ+0xa0], R2 ;  /* 0x0000a002000085a7 */ /* 0x000ea400080010ff */
[----:B--2---:R-:W-:Y:S05]  /*9190*/  @!P0 BRA `(.L_x_163) ;  /* 0xfffffffc00f08947 */ /* 0x004fea000383ffff */
[----:B------:R-:W-:Y:S05]  /*91a0*/  BRA `(.L_x_52) ;  /* 0xffffff9c00707947 */ /* 0x000fea000383ffff */
.L_x_62:
[----:B-1----:R-:W-:-:S04]  /*91b0*/  MOV R5, UR5 ;  /* 0x0000000500057c02 */ /* 0x002fc80008000f00 */
[----:B------:R1:W2:Y:S03]  /*91c0*/  SYNCS.PHASECHK.TRANS64.TRYWAIT P0, [R5+URZ+0x8], R6 ;  /* 0x00000806050075a7 */ /* 0x0002a600080011ff */
[----:B--2---:R-:W-:Y:S05]  /*91d0*/  @!P0 NANOSLEEP.SYNCS 0x989680 ;  /* 0x009896800000895d */ /* 0x004fea0003900000 */
[----:B------:R-:W2:Y:S02]  /*91e0*/  @!P0 SYNCS.PHASECHK.TRANS64 P0, [R5+URZ+0x8], R6 ;  /* 0x00000806050085a7 */ /* 0x000ea400080010ff */
[----:B--2---:R-:W-:Y:S05]  /*91f0*/  @!P0 BRA `(.L_x_62) ;  /* 0xfffffffc00ec8947 */ /* 0x004fea000383ffff */
[----:B------:R-:W-:Y:S05]  /*9200*/  BRA `(.L_x_61) ;  /* 0xffffffa000247947 */ /* 0x000fea000383ffff */
.L_x_64:
[----:B------:R-:W-:Y:S01]  /*9210*/  BSSY B0, `(.L_x_164) ;  /* 0x0000006000007945 */ /* 0x000fe20003800000 */
[----:B------:R-:W-:-:S07]  /*9220*/  MOV R15, 0xffffffff ;  /* 0xffffffff000f7802 */ /* 0x000fce0000000f00 */
[----:B-1---5:R-:W-:Y:S05]  /*9230*/  WARPSYNC.COLLECTIVE R15, `(.L_x_165) ;  /* 0x000000000f0c7348 */ /* 0x022fea0003c00000 */
[----:B------:R-:W-:Y:S02]  /*9240*/  ELECT P6, UR79, PT ;  /* 0x00000000004f782f */ /* 0x000fe400038c0000 */
[----:B------:R-:W-:Y:S01]  /*9250*/  MOV R14, UR79 ;  /* 0x0000004f000e7c02 */ /* 0x000fe20008000f00 */
[----:B-1---5:R-:W-:Y:S10]  /*9260*/  ENDCOLLECTIVE ;  /* 0x000000000000791b */ /* 0x022ff40003800000 */
.L_x_165:
[----:B------:R-:W-:Y:S05]  /*9270*/  BSYNC B0 ;  /* 0x0000000000007941 */ /* 0x000fea0003800000 */
.L_x_164:
[----:B------:R-:W-:Y:S05]  /*9280*/  BRA `(.L_x_166) ;  /* 0xffffffa000547947 */ /* 0x000fea000383ffff */
.L_x_66:
[----:B-1----:R-:W-:-:S04]  /*9290*/  MOV R0, UR5 ;  /* 0x0000000500007c02 */ /* 0x002fc80008000f00 */
[----:B------:R1:W2:Y:S03]  /*92a0*/  SYNCS.PHASECHK.TRANS64.TRYWAIT P0, [R0+URZ+0x8], R4 ;  /* 0x00000804000075a7 */ /* 0x0002a600080011ff */
[----:B--2---:R-:W-:Y:S05]  /*92b0*/  @!P0 NANOSLEEP.SYNCS 0x989680 ;  /* 0x009896800000895d */ /* 0x004fea0003900000 */
[----:B------:R-:W2:Y:S02]  /*92c0*/  @!P0 SYNCS.PHASECHK.TRANS64 P0, [R0+URZ+0x8], R4 ;  /* 0x00000804000085a7 */ /* 0x000ea400080010ff */
[----:B--2---:R-:W-:Y:S05]  /*92d0*/  @!P0 BRA `(.L_x_66) ;  /* 0xfffffffc00ec8947 */ /* 0x004fea000383ffff */
[----:B------:R-:W-:Y:S05]  /*92e0*/  BRA `(.L_x_65) ;  /* 0xffffffa000587947 */ /* 0x000fea000383ffff */
.L_x_67:
[----:B-1----:R1:W2:Y:S02]  /*92f0*/  SYNCS.PHASECHK.TRANS64.TRYWAIT P0, [R0+URZ+0x90], R4 ;  /* 0x00009004000075a7 */ /* 0x0022a400080011ff */
[----:B--2---:R-:W-:Y:S05]  /*9300*/  @!P0 NANOSLEEP.SYNCS 0x989680 ;  /* 0x009896800000895d */ /* 0x004fea0003900000 */
[----:B------:R-:W2:Y:S02]  /*9310*/  @!P0 SYNCS.PHASECHK.TRANS64 P0, [R0+URZ+0x90], R4 ;  /* 0x00009004000085a7 */ /* 0x000ea400080010ff */
[----:B--2---:R-:W-:Y:S05]  /*9320*/  @!P0 BRA `(.L_x_67) ;  /* 0xfffffffc00f08947 */ /* 0x004fea000383ffff */
[----:B------:R-:W-:Y:S05]  /*9330*/  BRA `(.L_x_167) ;  /* 0xffffffa400407947 */ /* 0x000fea000383ffff */
.L_x_69:
[----:B------:R-:W-:-:S07]  /*9340*/  MOV R0, UR31 ;  /* 0x0000001f00007c02 */ /* 0x000fce0008000f00 */
.L_x_168:
[----:B-1----:R1:W2:Y:S02]  /*9350*/  SYNCS.PHASECHK.TRANS64.TRYWAIT P0, [R0+URZ+0xd0], R4 ;  /* 0x0000d004000075a7 */ /* 0x0022a400080011ff */
[----:B--2---:R-:W-:Y:S05]  /*9360*/  @!P0 NANOSLEEP.SYNCS 0x989680 ;  /* 0x009896800000895d */ /* 0x004fea0003900000 */
[----:B------:R-:W2:Y:S02]  /*9370*/  @!P0 SYNCS.PHASECHK.TRANS64 P0, [R0+URZ+0xd0], R4 ;  /* 0x0000d004000085a7 */ /* 0x000ea400080010ff */
[----:B--2---:R-:W-:Y:S05]  /*9380*/  @!P0 BRA `(.L_x_168) ;  /* 0xfffffffc00f08947 */ /* 0x004fea000383ffff */
[----:B------:R-:W-:Y:S05]  /*9390*/  BRA `(.L_x_169) ;  /* 0xffffffa4008c7947 */ /* 0x000fea000383ffff */
.L_x_72:
[----:B------:R-:W-:Y:S07]  /*93a0*/  MOV R0, UR5 ;  /* 0x0000000500007c02 */ /* 0x000fee0008000f00 */
.L_x_170:
[----:B-1----:R1:W2:Y:S02]  /*93b0*/  SYNCS.PHASECHK.TRANS64.TRYWAIT P0, [R0+URZ], R4 ;  /* 0x00000004000075a7 */ /* 0x0022a400080011ff */
[----:B--2---:R-:W-:Y:S05]  /*93c0*/  @!P0 NANOSLEEP.SYNCS 0x989680 ;  /* 0x009896800000895d */ /* 0x004fea0003900000 */
[----:B------:R-:W2:Y:S02]  /*93d0*/  @!P0 SYNCS.PHASECHK.TRANS64 P0, [R0+URZ], R4 ;  /* 0x00000004000085a7 */ /* 0x000ea400080010ff */
[----:B--2---:R-:W-:Y:S05]  /*93e0*/  @!P0 BRA `(.L_x_170) ;  /* 0xfffffffc00f08947 */ /* 0x004fea000383ffff */
[----:B------:R-:W-:Y:S05]  /*93f0*/  BRA `(.L_x_71) ;  /* 0xffffffa400a07947 */ /* 0x000fea000383ffff */
.L_x_76:
[----:B-1----:R-:W-:-:S07]  /*9400*/  MOV R0, UR4 ;  /* 0x0000000400007c02 */ /* 0x002fce0008000f00 */
.L_x_171:
[----:B-1----:R1:W2:Y:S02]  /*9410*/  SYNCS.PHASECHK.TRANS64.TRYWAIT P0, [R0+URZ], R2 ;  /* 0x00000002000075a7 */ /* 0x0022a400080011ff */
[----:B--2---:R-:W-:Y:S05]  /*9420*/  @!P0 NANOSLEEP.SYNCS 0x989680 ;  /* 0x009896800000895d */ /* 0x004fea0003900000 */
[----:B------:R-:W2:Y:S02]  /*9430*/  @!P0 SYNCS.PHASECHK.TRANS64 P0, [R0+URZ], R2 ;  /* 0x00000002000085a7 */ /* 0x000ea400080010ff */
[----:B--2---:R-:W-:Y:S05]  /*9440*/  @!P0 BRA `(.L_x_171) ;  /* 0xfffffffc00f08947 */ /* 0x004fea000383ffff */
[----:B------:R-:W-:Y:S05]  /*9450*/  BRA `(.L_x_172) ;  /* 0xffffffa800947947 */ /* 0x000fea000383ffff */
.L_x_77:
[----:B------:R-:W-:-:S07]  /*9460*/  MOV R0, UR5 ;  /* 0x0000000500007c02 */ /* 0x000fce0008000f00 */
.L_x_173:
[----:B-1----:R1:W2:Y:S02]  /*9470*/  SYNCS.PHASECHK.TRANS64.TRYWAIT P0, [R0+URZ], R3 ;  /* 0x00000003000075a7 */ /* 0x0022a400080011ff */
[----:B--2---:R-:W-:Y:S05]  /*9480*/  @!P0 NANOSLEEP.SYNCS 0x989680 ;  /* 0x009896800000895d */ /* 0x004fea0003900000 */
[----:B------:R-:W2:Y:S02]  /*9490*/  @!P0 SYNCS.PHASECHK.TRANS64 P0, [R0+URZ], R3 ;  /* 0x00000003000085a7 */ /* 0x000ea400080010ff */
[----:B--2---:R-:W-:Y:S05]  /*94a0*/  @!P0 BRA `(.L_x_173) ;  /* 0xfffffffc00f08947 */ /* 0x004fea000383ffff */
[----:B------:R-:W-:Y:S05]  /*94b0*/  BRA `(.L_x_174) ;  /* 0xffffffa800a07947 */ /* 0x000fea000383ffff */
.L_x_78:
[----:B------:R-:W-:-:S07]  /*94c0*/  MOV R0, UR5 ;  /* 0x0000000500007c02 */ /* 0x000fce0008000f00 */
.L_x_175:
[----:B-1----:R1:W2:Y:S02]  /*94d0*/  SYNCS.PHASECHK.TRANS64.TRYWAIT P0, [R0+URZ], R3 ;  /* 0x00000003000075a7 */ /* 0x0022a400080011ff */
[----:B--2---:R-:W-:Y:S05]  /*94e0*/  @!P0 NANOSLEEP.SYNCS 0x989680 ;  /* 0x009896800000895d */ /* 0x004fea0003900000 */
[----:B------:R-:W2:Y:S02]  /*94f0*/  @!P0 SYNCS.PHASECHK.TRANS64 P0, [R0+URZ], R3 ;  /* 0x00000003000085a7 */ /* 0x000ea400080010ff */
[----:B--2---:R-:W-:Y:S05]  /*9500*/  @!P0 BRA `(.L_x_175) ;  /* 0xfffffffc00f08947 */ /* 0x004fea000383ffff */
[----:B------:R-:W-:Y:S05]  /*9510*/  BRA `(.L_x_176) ;  /* 0xffffffa800ac7947 */ /* 0x000fea000383ffff */
.L_x_81:
[----:B------:R-:W-:-:S07]  /*9520*/  MOV R0, UR26 ;  /* 0x0000001a00007c02 */ /* 0x000fce0008000f00 */
.L_x_177:
[----:B-1----:R1:W2:Y:S02]  /*9530*/  SYNCS.PHASECHK.TRANS64.TRYWAIT P1, [R0+URZ+0x110], R2 ;  /* 0x00011002000075a7 */ /* 0x0022a400080211ff */
[----:B--2---:R-:W-:Y:S05]  /*9540*/  @!P1 NANOSLEEP.SYNCS 0x989680 ;  /* 0x009896800000995d */ /* 0x004fea0003900000 */
[----:B------:R-:W2:Y:S02]  /*9550*/  @!P1 SYNCS.PHASECHK.TRANS64 P1, [R0+URZ+0x110], R2 ;  /* 0x00011002000095a7 */ /* 0x000ea400080210ff */
[----:B--2---:R-:W-:Y:S05]  /*9560*/  @!P1 BRA `(.L_x_177) ;  /* 0xfffffffc00f09947 */ /* 0x004fea000383ffff */
[----:B------:R-:W-:Y:S05]  /*9570*/  BRA `(.L_x_178) ;  /* 0xffffffa800f87947 */ /* 0x000fea000383ffff */
.L_x_86:
[----:B--2---:R2:W3:Y:S02]  /*9580*/  SYNCS.PHASECHK.TRANS64.TRYWAIT P0, [R12+URZ+0x90], R0 ;  /* 0x000090000c0075a7 */ /* 0x0044e400080011ff */
[----:B---3--:R-:W-:Y:S05]  /*9590*/  @!P0 NANOSLEEP.SYNCS 0x989680 ;  /* 0x009896800000895d */ /* 0x008fea0003900000 */
[----:B------:R-:W3:Y:S02]  /*95a0*/  @!P0 SYNCS.PHASECHK.TRANS64 P0, [R12+URZ+0x90], R0 ;  /* 0x000090000c0085a7 */ /* 0x000ee400080010ff */
[----:B---3--:R-:W-:Y:S05]  /*95b0*/  @!P0 BRA `(.L_x_86) ;  /* 0xfffffffc00f08947 */ /* 0x008fea000383ffff */
[----:B------:R-:W-:Y:S05]  /*95c0*/  BRA `(.L_x_179) ;  /* 0xffffffb000207947 */ /* 0x000fea000383ffff */
.L_x_89:
[----:B-1----:R-:W-:Y:S07]  /*95d0*/  MOV R0, UR21 ;  /* 0x0000001500007c02 */ /* 0x002fee0008000f00 */
.L_x_180:
[----:B-1----:R1:W2:Y:S02]  /*95e0*/  SYNCS.PHASECHK.TRANS64.TRYWAIT P2, [R0+URZ+0x88], R6 ;  /* 0x00008806000075a7 */ /* 0x0022a400080411ff */
[----:B--2---:R-:W-:Y:S05]  /*95f0*/  @!P2 NANOSLEEP.SYNCS 0x989680 ;  /* 0x009896800000a95d */ /* 0x004fea0003900000 */
[----:B------:R-:W2:Y:S02]  /*9600*/  @!P2 SYNCS.PHASECHK.TRANS64 P2, [R0+URZ+0x88], R6 ;  /* 0x000088060000a5a7 */ /* 0x000ea400080410ff */
[----:B--2---:R-:W-:Y:S05]  /*9610*/  @!P2 BRA `(.L_x_180) ;  /* 0xfffffffc00f0a947 */ /* 0x004fea000383ffff */
[----:B------:R-:W-:Y:S05]  /*9620*/  BRA `(.L_x_88) ;  /* 0xffffffb400887947 */ /* 0x000fea000383ffff */
.L_x_92:
[----:B------:R-:W-:Y:S07]  /*9630*/  MOV R0, UR21 ;  /* 0x0000001500007c02 */ /* 0x000fee0008000f00 */
.L_x_181:
[----:B-1----:R1:W2:Y:S02]  /*9640*/  SYNCS.PHASECHK.TRANS64.TRYWAIT P0, [R0+URZ+0x60], R9 ;  /* 0x00006009000075a7 */ /* 0x0022a400080011ff */
[----:B--2---:R-:W-:Y:S05]  /*9650*/  @!P0 NANOSLEEP.SYNCS 0x989680 ;  /* 0x009896800000895d */ /* 0x004fea0003900000 */
[----:B------:R-:W2:Y:S02]  /*9660*/  @!P0 SYNCS.PHASECHK.TRANS64 P0, [R0+URZ+0x60], R9 ;  /* 0x00006009000085a7 */ /* 0x000ea400080010ff */
[----:B--2---:R-:W-:Y:S05]  /*9670*/  @!P0 BRA `(.L_x_181) ;  /* 0xfffffffc00f08947 */ /* 0x004fea000383ffff */
[----:B------:R-:W-:Y:S05]  /*9680*/  BRA `(.L_x_182) ;  /* 0xffffffb400e47947 */ /* 0x000fea000383ffff */
.L_x_93:
[----:B------:R-:W-:Y:S07]  /*9690*/  MOV R0, UR21 ;  /* 0x0000001500007c02 */ /* 0x000fee0008000f00 */
.L_x_183:
[----:B-1----:R1:W2:Y:S02]  /*96a0*/  SYNCS.PHASECHK.TRANS64.TRYWAIT P0, [R0+URZ+0x68], R9 ;  /* 0x00006809000075a7 */ /* 0x0022a400080011ff */
[----:B--2---:R-:W-:Y:S05]  /*96b0*/  @!P0 NANOSLEEP.SYNCS 0x989680 ;  /* 0x009896800000895d */ /* 0x004fea0003900000 */
[----:B------:R-:W2:Y:S02]  /*96c0*/  @!P0 SYNCS.PHASECHK.TRANS64 P0, [R0+URZ+0x68], R9 ;  /* 0x00006809000085a7 */ /* 0x000ea400080010ff */
[----:B--2---:R-:W-:Y:S05]  /*96d0*/  @!P0 BRA `(.L_x_183) ;  /* 0xfffffffc00f08947 */ /* 0x004fea000383ffff */
[----:B------:R-:W-:Y:S05]  /*96e0*/  BRA `(.L_x_184) ;  /* 0xffffffb800407947 */ /* 0x000fea000383ffff */
.L_x_94:
[----:B------:R-:W-:Y:S07]  /*96f0*/  MOV R0, UR21 ;  /* 0x0000001500007c02 */ /* 0x000fee0008000f00 */
.L_x_185:
[----:B-1----:R1:W2:Y:S02]  /*9700*/  SYNCS.PHASECHK.TRANS64.TRYWAIT P0, [R0+URZ+0x70], R9 ;  /* 0x00007009000075a7 */ /* 0x0022a400080011ff */
[----:B--2---:R-:W-:Y:S05]  /*9710*/  @!P0 NANOSLEEP.SYNCS 0x989680 ;  /* 0x009896800000895d */ /* 0x004fea0003900000 */
[----:B------:R-:W2:Y:S02]  /*9720*/  @!P0 SYNCS.PHASECHK.TRANS64 P0, [R0+URZ+0x70], R9 ;  /* 0x00007009000085a7 */ /* 0x000ea400080010ff */
[----:B--2---:R-:W-:Y:S05]  /*9730*/  @!P0 BRA `(.L_x_185) ;  /* 0xfffffffc00f08947 */ /* 0x004fea000383ffff */
[----:B------:R-:W-:Y:S05]  /*9740*/  BRA `(.L_x_186) ;  /* 0xffffffb8009c7947 */ /* 0x000fea000383ffff */
.L_x_95:
[----:B------:R-:W-:Y:S07]  /*9750*/  MOV R0, UR21 ;  /* 0x0000001500007c02 */ /* 0x000fee0008000f00 */
.L_x_187:
[----:B-1----:R1:W2:Y:S02]  /*9760*/  SYNCS.PHASECHK.TRANS64.TRYWAIT P0, [R0+URZ+0x78], R9 ;  /* 0x00007809000075a7 */ /* 0x0022a400080011ff */
[----:B--2---:R-:W-:Y:S05]  /*9770*/  @!P0 NANOSLEEP.SYNCS 0x989680 ;  /* 0x009896800000895d */ /* 0x004fea0003900000 */
[----:B------:R-:W2:Y:S02]  /*9780*/  @!P0 SYNCS.PHASECHK.TRANS64 P0, [R0+URZ+0x78], R9 ;  /* 0x00007809000085a7 */ /* 0x000ea400080010ff */
[----:B--2---:R-:W-:Y:S05]  /*9790*/  @!P0 BRA `(.L_x_187) ;  /* 0xfffffffc00f08947 */ /* 0x004fea000383ffff */
[----:B------:R-:W-:Y:S05]  /*97a0*/  BRA `(.L_x_188) ;  /* 0xffffffb800f87947 */ /* 0x000fea000383ffff */
.L_x_97:
[----:B------:R-:W-:-:S07]  /*97b0*/  MOV R0, UR21 ;  /* 0x0000001500007c02 */ /* 0x000fce0008000f00 */
.L_x_189:
[----:B-1----:R1:W3:Y:S02]  /*97c0*/  SYNCS.PHASECHK.TRANS64.TRYWAIT P0, [R0+URZ+0x60], R2 ;  /* 0x00006002000075a7 */ /* 0x0022e400080011ff */
[----:B---3--:R-:W-:Y:S05]  /*97d0*/  @!P0 NANOSLEEP.SYNCS 0x989680 ;  /* 0x009896800000895d */ /* 0x008fea0003900000 */
[----:B------:R-:W3:Y:S02]  /*97e0*/  @!P0 SYNCS.PHASECHK.TRANS64 P0, [R0+URZ+0x60], R2 ;  /* 0x00006002000085a7 */ /* 0x000ee400080010ff */
[----:B---3--:R-:W-:Y:S05]  /*97f0*/  @!P0 BRA `(.L_x_189) ;  /* 0xfffffffc00f08947 */ /* 0x008fea000383ffff */
[----:B------:R-:W-:Y:S05]  /*9800*/  BRA `(.L_x_190) ;  /* 0xffffffbc00847947 */ /* 0x000fea000383ffff */
.L_x_98:
[----:B-1----:R-:W-:-:S07]  /*9810*/  MOV R0, UR21 ;  /* 0x0000001500007c02 */ /* 0x002fce0008000f00 */
.L_x_191:
[----:B-1----:R1:W3:Y:S02]  /*9820*/  SYNCS.PHASECHK.TRANS64.TRYWAIT P0, [R0+URZ+0x68], R2 ;  /* 0x00006802000075a7 */ /* 0x0022e400080011ff */
[----:B---3--:R-:W-:Y:S05]  /*9830*/  @!P0 NANOSLEEP.SYNCS 0x989680 ;  /* 0x009896800000895d */ /* 0x008fea0003900000 */
[----:B------:R-:W3:Y:S02]  /*9840*/  @!P0 SYNCS.PHASECHK.TRANS64 P0, [R0+URZ+0x68], R2 ;  /* 0x00006802000085a7 */ /* 0x000ee400080010ff */
[----:B---3--:R-:W-:Y:S05]  /*9850*/  @!P0 BRA `(.L_x_191) ;  /* 0xfffffffc00f08947 */ /* 0x008fea000383ffff */
[----:B------:R-:W-:Y:S05]  /*9860*/  BRA `(.L_x_192) ;  /* 0xffffffbc00747947 */ /* 0x000fea000383ffff */
.L_x_99:
[----:B-1----:R-:W-:-:S07]  /*9870*/  MOV R0, UR21 ;  /* 0x0000001500007c02 */ /* 0x002fce0008000f00 */
.L_x_193:
[----:B-1----:R1:W3:Y:S02]  /*9880*/  SYNCS.PHASECHK.TRANS64.TRYWAIT P0, [R0+URZ+0x70], R2 ;  /* 0x00007002000075a7 */ /* 0x0022e400080011ff */
[----:B---3--:R-:W-:Y:S05]  /*9890*/  @!P0 NANOSLEEP.SYNCS 0x989680 ;  /* 0x009896800000895d */ /* 0x008fea0003900000 */
[----:B------:R-:W3:Y:S02]  /*98a0*/  @!P0 SYNCS.PHASECHK.TRANS64 P0, [R0+URZ+0x70], R2 ;  /* 0x00007002000085a7 */ /* 0x000ee400080010ff */
[----:B---3--:R-:W-:Y:S05]  /*98b0*/  @!P0 BRA `(.L_x_193) ;  /* 0xfffffffc00f08947 */ /* 0x008fea000383ffff */
[----:B------:R-:W-:Y:S05]  /*98c0*/  BRA `(.L_x_194) ;  /* 0xffffffbc00647947 */ /* 0x000fea000383ffff */
.L_x_101:
[----:B-1----:R1:W2:Y:S02]  /*98d0*/  SYNCS.PHASECHK.TRANS64.TRYWAIT P0, [R3+URZ+0x90], R0 ;  /* 0x00009000030075a7 */ /* 0x0022a400080011ff */
[----:B--2---:R-:W-:Y:S05]  /*98e0*/  @!P0 NANOSLEEP.SYNCS 0x989680 ;  /* 0x009896800000895d */ /* 0x004fea0003900000 */
[----:B------:R-:W2:Y:S02]  /*98f0*/  @!P0 SYNCS.PHASECHK.TRANS64 P0, [R3+URZ+0x90], R0 ;  /* 0x00009000030085a7 */ /* 0x000ea400080010ff */
[----:B--2---:R-:W-:Y:S05]  /*9900*/  @!P0 BRA `(.L_x_101) ;  /* 0xfffffffc00f08947 */ /* 0x004fea000383ffff */
[----:B------:R-:W-:Y:S05]  /*9910*/  BRA `(.L_x_195) ;  /* 0xffffffc000307947 */ /* 0x000fea000383ffff */
.L_x_112:
[----:B-1----:R-:W-:Y:S04]  /*9920*/  MOV R2, UR43 ;  /* 0x0000002b00027c02 */ /* 0x002fe80008000f00 */
[----:B------:R1:W2:Y:S03]  /*9930*/  SYNCS.PHASECHK.TRANS64.TRYWAIT P1, [R2+URZ+0x40], R3 ;  /* 0x00004003020075a7 */ /* 0x0002a600080211ff */
[----:B--2---:R-:W-:Y:S05]  /*9940*/  @!P1 NANOSLEEP.SYNCS 0x989680 ;  /* 0x009896800000995d */ /* 0x004fea0003900000 */
[----:B------:R-:W2:Y:S02]  /*9950*/  @!P1 SYNCS.PHASECHK.TRANS64 P1, [R2+URZ+0x40], R3 ;  /* 0x00004003020095a7 */ /* 0x000ea400080210ff */
[----:B--2---:R-:W-:Y:S05]  /*9960*/  @!P1 BRA `(.L_x_112) ;  /* 0xfffffffc00ec9947 */ /* 0x004fea000383ffff */
[----:B------:R-:W-:Y:S05]  /*9970*/  BRA `(.L_x_111) ;  /* 0xffffffcc009c7947 */ /* 0x000fea000383ffff */
.L_x_114:
[----:B-1----:R1:W4:Y:S02]  /*9980*/  SYNCS.PHASECHK.TRANS64.TRYWAIT P0, [R53+URZ+0xb0], R0 ;  /* 0x0000b000350075a7 */ /* 0x00232400080011ff */
[----:B----4-:R-:W-:Y:S05]  /*9990*/  @!P0 NANOSLEEP.SYNCS 0x989680 ;  /* 0x009896800000895d */ /* 0x010fea0003900000 */
[----:B------:R-:W4:Y:S02]  /*99a0*/  @!P0 SYNCS.PHASECHK.TRANS64 P0, [R53+URZ+0xb0], R0 ;  /* 0x0000b000350085a7 */ /* 0x000f2400080010ff */
[----:B----4-:R-:W-:Y:S05]  /*99b0*/  @!P0 BRA `(.L_x_114) ;  /* 0xfffffffc00f08947 */ /* 0x010fea000383ffff */
[----:B------:R-:W-:Y:S05]  /*99c0*/  BRA `(.L_x_113) ;  /* 0xffffffcc00bc7947 */ /* 0x000fea000383ffff */
.L_x_123:
[----:B--2---:R2:W3:Y:S02]  /*99d0*/  SYNCS.PHASECHK.TRANS64.TRYWAIT P0, [R2+URZ+0x40], R0 ;  /* 0x00004000020075a7 */ /* 0x0044e400080011ff */
[----:B---3--:R-:W-:Y:S05]  /*99e0*/  @!P0 NANOSLEEP.SYNCS 0x989680 ;  /* 0x009896800000895d */ /* 0x008fea0003900000 */
[----:B------:R-:W3:Y:S02]  /*99f0*/  @!P0 SYNCS.PHASECHK.TRANS64 P0, [R2+URZ+0x40], R0 ;  /* 0x00004000020085a7 */ /* 0x000ee400080010ff */
[----:B---3--:R-:W-:Y:S05]  /*9a00*/  @!P0 BRA `(.L_x_123) ;  /* 0xfffffffc00f08947 */ /* 0x008fea000383ffff */
[----:B------:R-:W-:Y:S05]  /*9a10*/  BRA `(.L_x_122) ;  /* 0xffffffd400cc7947 */ /* 0x000fea000383ffff */
.L_x_131:
[----:B--2---:R2:W3:Y:S02]  /*9a20*/  SYNCS.PHASECHK.TRANS64.TRYWAIT P0, [R2+URZ+0x40], R4 ;  /* 0x00004004020075a7 */ /* 0x0044e400080011ff */
[----:B---3--:R-:W-:Y:S05]  /*9a30*/  @!P0 NANOSLEEP.SYNCS 0x989680 ;  /* 0x009896800000895d */ /* 0x008fea0003900000 */
[----:B------:R-:W3:Y:S02]  /*9a40*/  @!P0 SYNCS.PHASECHK.TRANS64 P0, [R2+URZ+0x40], R4 ;  /* 0x00004004020085a7 */ /* 0x000ee400080010ff */
[----:B---3--:R-:W-:Y:S05]  /*9a50*/  @!P0 BRA `(.L_x_131) ;  /* 0xfffffffc00f08947 */ /* 0x008fea000383ffff */
[----:B------:R-:W-:Y:S05]  /*9a60*/  BRA `(.L_x_130) ;  /* 0xffffffdc00ec7947 */ /* 0x000fea000383ffff */
.L_x_139:
[----:B--2---:R2:W3:Y:S02]  /*9a70*/  SYNCS.PHASECHK.TRANS64.TRYWAIT P0, [R3+URZ+0x40], R0 ;  /* 0x00004000030075a7 */ /* 0x0044e400080011ff */
[----:B---3--:R-:W-:Y:S05]  /*9a80*/  @!P0 NANOSLEEP.SYNCS 0x989680 ;  /* 0x009896800000895d */ /* 0x008fea0003900000 */
[----:B------:R-:W3:Y:S02]  /*9a90*/  @!P0 SYNCS.PHASECHK.TRANS64 P0, [R3+URZ+0x40], R0 ;  /* 0x00004000030085a7 */ /* 0x000ee400080010ff */
[----:B---3--:R-:W-:Y:S05]  /*9aa0*/  @!P0 BRA `(.L_x_139) ;  /* 0xfffffffc00f08947 */ /* 0x008fea000383ffff */
[----:B------:R-:W-:Y:S05]  /*9ab0*/  BRA `(.L_x_138) ;  /* 0xffffffe8000c7947 */ /* 0x000fea000383ffff */
        .weak           $__internal_0_$__cuda_sm10x_tcgen05_guardrail_trap_col_being_dealloced_not_returned_by_alloc
        .type           $__internal_0_$__cuda_sm10x_tcgen05_guardrail_trap_col_being_dealloced_not_returned_by_alloc,@function
        .size           $__internal_0_$__cuda_sm10x_tcgen05_guardrail_trap_col_being_dealloced_not_returned_by_alloc,($__internal_1_$__cuda_sm10x_tcgen05_guardrail_trap_phase_invalid_during_alloc - $__internal_0_$__cuda_sm10x_tcgen05_guardrail_trap_col_being_dealloced_not_returned_by_alloc)
$__internal_0_$__cuda_sm10x_tcgen05_guardrail_trap_col_being_dealloced_not_returned_by_alloc:
[----:B------:R-:W-:Y:S05]  /*9ac0*/  BPT.TRAP 0x1 ;  /* 0x000000040000795c */ /* 0x000fea0000300000 */
[----:B------:R-:W-:-:S04]  /*9ad0*/  HFMA2 R3, -RZ, RZ, 0, 0 ;  /* 0x00000000ff037431 */ /* 0x000fc800000001ff */
[----:B------:R-:W-:Y:S05]  /*9ae0*/  RET.REL.NODEC R2 `(_ZN7cutlass13device_kernelINS_4gemm6kernel13GemmUniversalIN4cute5tupleIJiiiiEEENS1_10collective13CollectiveMmaINS1_35MainloopSm100TmaUmmaWarpSpecializedILi4ELi2ELi4ENS5_IJNS4_1CILi2EEESB_NSA_ILi1EEEEEEEENS5_IJNSA_ILi128EEESF_NSA_ILi64EEEEEENS_6half_tENS5_IJlSC_lEEESI_NS5_IJSC_llEEENS4_8TiledMMAINS4_8MMA_AtomIJNS4_26SM100_MMA_F16BF16_2x1SM_SSISI_SI_fLi128ELi128ELNS4_4UMMA5MajorE0ELSP_1ELNSO_7ScaleInE0ELSQ_0EEEEEENS4_6LayoutINS5_IJSC_SC_SC_EEENS5_IJNSA_ILi0EEESV_SV_EEEEENS5_IJNS4_10UnderscoreESY_SY_EEEEENS4_28SM100_TMA_2SM_LOAD_MULTICASTENS4_14ComposedLayoutINS4_7SwizzleILi3ELi4ELi3EEENS4_18smem_ptr_flag_bitsILi16EEENST_INS5_IJNSA_ILi8EEESG_EEENS5_IJSG_SC_EEEEEEEvNS4_8identityENS4_18SM100_TMA_2SM_LOADENS12_IS14_S16_NST_INS5_IJSG_S17_EEENS5_IJSC_SG_EEEEEEEvS1C_EENS_8epilogue10collective18CollectiveEpilogueINS1J_23Sm100TmaWarpSpecializedILi4ELi2ELi16ELb1ELb0EEEJNS5_IJSG_SF_SG_EEENS5_IJNST_ISG_SC_EENST_INS5_IJNSA_ILi16EEESB_EEES1F_EEEEESI_SJ_SI_SJ_NS1J_6fusion15FusionCallbacksIS1N_NS1U_17LinearCombinationISI_fSI_fLNS_15FloatRoundStyleE2EEES1O_S1T_JEEENS4_5SM1004TMEM4LOAD26SM100_TMEM_LOAD_32dp32b16xENS4_13SM90_TMA_LOADENS12_INS13_ILi1ELi4ELi3EEES16_NST_INS5_IJS17_S1Q_EEENS5_IJS1Q_SC_EEEEEEENS4_39AutoVectorizingCopyWithAssumedAlignmentILi128EEENS4_14SM90_TMA_STOREES29_S2B_S2B_EEEvvEEEEvNT_6ParamsE) ;  /* 0xffffff6402447950 */ /* 0x000fea0003c3ffff */
        .weak           $__internal_1_$__cuda_sm10x_tcgen05_guardrail_trap_phase_invalid_during_alloc
        .type           $__internal_1_$__cuda_sm10x_tcgen05_guardrail_trap_phase_invalid_during_alloc,@function
        .size           $__internal_1_$__cuda_sm10x_tcgen05_guardrail_trap_phase_invalid_during_alloc,($__internal_2_$__cuda_sm10x_tcgen05_guardrail_trap_unallocated_columns_being_dealloced - $__internal_1_$__cuda_sm10x_tcgen05_guardrail_trap_phase_invalid_during_alloc)
$__internal_1_$__cuda_sm10x_tcgen05_guardrail_trap_phase_invalid_during_alloc:
[----:B------:R-:W-:Y:S05]  /*9af0*/  BPT.TRAP 0x1 ;  /* 0x000000040000795c */ /* 0x000fea0000300000 */
[----:B------:R-:W-:-:S04]  /*9b00*/  MOV R5, 0x0 ;  /* 0x0000000000057802 */ /* 0x000fc80000000f00 */
[----:B------:R-:W-:Y:S05]  /*9b10*/  RET.REL.NODEC R4 `(_ZN7cutlass13device_kernelINS_4gemm6kernel13GemmUniversalIN4cute5tupleIJiiiiEEENS1_10collective13CollectiveMmaINS1_35MainloopSm100TmaUmmaWarpSpecializedILi4ELi2ELi4ENS5_IJNS4_1CILi2EEESB_NSA_ILi1EEEEEEEENS5_IJNSA_ILi128EEESF_NSA_ILi64EEEEEENS_6half_tENS5_IJlSC_lEEESI_NS5_IJSC_llEEENS4_8TiledMMAINS4_8MMA_AtomIJNS4_26SM100_MMA_F16BF16_2x1SM_SSISI_SI_fLi128ELi128ELNS4_4UMMA5MajorE0ELSP_1ELNSO_7ScaleInE0ELSQ_0EEEEEENS4_6LayoutINS5_IJSC_SC_SC_EEENS5_IJNSA_ILi0EEESV_SV_EEEEENS5_IJNS4_10UnderscoreESY_SY_EEEEENS4_28SM100_TMA_2SM_LOAD_MULTICASTENS4_14ComposedLayoutINS4_7SwizzleILi3ELi4ELi3EEENS4_18smem_ptr_flag_bitsILi16EEENST_INS5_IJNSA_ILi8EEESG_EEENS5_IJSG_SC_EEEEEEEvNS4_8identityENS4_18SM100_TMA_2SM_LOADENS12_IS14_S16_NST_INS5_IJSG_S17_EEENS5_IJSC_SG_EEEEEEEvS1C_EENS_8epilogue10collective18CollectiveEpilogueINS1J_23Sm100TmaWarpSpecializedILi4ELi2ELi16ELb1ELb0EEEJNS5_IJSG_SF_SG_EEENS5_IJNST_ISG_SC_EENST_INS5_IJNSA_ILi16EEESB_EEES1F_EEEEESI_SJ_SI_SJ_NS1J_6fusion15FusionCallbacksIS1N_NS1U_17LinearCombinationISI_fSI_fLNS_15FloatRoundStyleE2EEES1O_S1T_JEEENS4_5SM1004TMEM4LOAD26SM100_TMEM_LOAD_32dp32b16xENS4_13SM90_TMA_LOADENS12_INS13_ILi1ELi4ELi3EEES16_NST_INS5_IJS17_S1Q_EEENS5_IJS1Q_SC_EEEEEEENS4_39AutoVectorizingCopyWithAssumedAlignmentILi128EEENS4_14SM90_TMA_STOREES29_S2B_S2B_EEEvvEEEEvNT_6ParamsE) ;  /* 0xffffff6404387950 */ /* 0x000fea0003c3ffff */
        .weak           $__internal_2_$__cuda_sm10x_tcgen05_guardrail_trap_unallocated_columns_being_dealloced
        .type           $__internal_2_$__cuda_sm10x_tcgen05_guardrail_trap_unallocated_columns_being_dealloced,@function
        .size           $__internal_2_$__cuda_sm10x_tcgen05_guardrail_trap_unallocated_columns_being_dealloced,(.L_x_197 - $__internal_2_$__cuda_sm10x_tcgen05_guardrail_trap_unallocated_columns_being_dealloced)
$__internal_2_$__cuda_sm10x_tcgen05_guardrail_trap_unallocated_columns_being_dealloced:
[----:B------:R-:W-:Y:S05]  /*9b20*/  BPT.TRAP 0x1 ;  /* 0x000000040000795c */ /* 0x000fea0000300000 */
[----:B------:R-:W-:-:S04]  /*9b30*/  HFMA2 R3, -RZ, RZ, 0, 0 ;  /* 0x00000000ff037431 */ /* 0x000fc800000001ff */
[----:B------:R-:W-:Y:S05]  /*9b40*/  RET.REL.NODEC R2 `(_ZN7cutlass13device_kernelINS_4gemm6kernel13GemmUniversalIN4cute5tupleIJiiiiEEENS1_10collective13CollectiveMmaINS1_35MainloopSm100TmaUmmaWarpSpecializedILi4ELi2ELi4ENS5_IJNS4_1CILi2EEESB_NSA_ILi1EEEEEEEENS5_IJNSA_ILi128EEESF_NSA_ILi64EEEEEENS_6half_tENS5_IJlSC_lEEESI_NS5_IJSC_llEEENS4_8TiledMMAINS4_8MMA_AtomIJNS4_26SM100_MMA_F16BF16_2x1SM_SSISI_SI_fLi128ELi128ELNS4_4UMMA5MajorE0ELSP_1ELNSO_7ScaleInE0ELSQ_0EEEEEENS4_6LayoutINS5_IJSC_SC_SC_EEENS5_IJNSA_ILi0EEESV_SV_EEEEENS5_IJNS4_10UnderscoreESY_SY_EEEEENS4_28SM100_TMA_2SM_LOAD_MULTICASTENS4_14ComposedLayoutINS4_7SwizzleILi3ELi4ELi3EEENS4_18smem_ptr_flag_bitsILi16EEENST_INS5_IJNSA_ILi8EEESG_EEENS5_IJSG_SC_EEEEEEEvNS4_8identityENS4_18SM100_TMA_2SM_LOADENS12_IS14_S16_NST_INS5_IJSG_S17_EEENS5_IJSC_SG_EEEEEEEvS1C_EENS_8epilogue10collective18CollectiveEpilogueINS1J_23Sm100TmaWarpSpecializedILi4ELi2ELi16ELb1ELb0EEEJNS5_IJSG_SF_SG_EEENS5_IJNST_ISG_SC_EENST_INS5_IJNSA_ILi16EEESB_EEES1F_EEEEESI_SJ_SI_SJ_NS1J_6fusion15FusionCallbacksIS1N_NS1U_17LinearCombinationISI_fSI_fLNS_15FloatRoundStyleE2EEES1O_S1T_JEEENS4_5SM1004TMEM4LOAD26SM100_TMEM_LOAD_32dp32b16xENS4_13SM90_TMA_LOADENS12_INS13_ILi1ELi4ELi3EEES16_NST_INS5_IJS17_S1Q_EEENS5_IJS1Q_SC_EEEEEEENS4_39AutoVectorizingCopyWithAssumedAlignmentILi128EEENS4_14SM90_TMA_STOREES29_S2B_S2B_EEEvvEEEEvNT_6ParamsE) ;  /* 0xffffff64022c7950 */ /* 0x000fea0003c3ffff */
.L_x_196:
[----:B------:R-:W-:-:S00]  /*9b50*/  BRA `(.L_x_196) ;  /* 0xfffffffc00fc7947 */ /* 0x000fc0000383ffff */
[----:B------:R-:W-:-:S00]  /*9b60*/  NOP ;  /* 0x0000000000007918 */ /* 0x000fc00000000000 */
        /* <DEDUP_REMOVED lines=9> */
.L_x_197:


//--------------------- .nv.global.init           --------------------------
	.section	.nv.global.init,"aw",@progbits
.nv.global.init:
	.type		$str$27,@object
	.size		$str$27,($str$28 - $str$27)
$str$27:
        /*0000*/ 	.byte	0x28, 0x61, 0x64, 0x64, 0x72, 0x65, 0x73, 0x73, 0x20, 0x26, 0x20, 0x6d, 0x61, 0x73, 0x6b, 0x29
        /*0010*/ 	.byte	0x20, 0x3d, 0x3d, 0x20, 0x30, 0x00
	.type		$str$28,@object
	.size		$str$28,($str$26 - $str$28)
$str$28:
        /*0016*/ 	.byte	0x2f, 0x74, 0x6d, 0x70, 0x2f, 0x63, 0x75, 0x74, 0x6c, 0x61, 0x73, 0x73, 0x5f, 0x73, 0x77, 0x65
        /*0026*/ 	.byte	0x65, 0x70, 0x5f, 0x73, 0x72, 0x63, 0x2f, 0x69, 0x6e, 0x63, 0x6c, 0x75, 0x64, 0x65, 0x2f, 0x63
        /*0036*/ 	.byte	0x75, 0x74, 0x65, 0x2f, 0x70, 0x6f, 0x69, 0x6e, 0x74, 0x65, 0x72, 0x5f, 0x66, 0x6c, 0x61, 0x67
        /*0046*/ 	.byte	0x67, 0x65, 0x64, 0x2e, 0x68, 0x70, 0x70, 0x00
	.type		$str$26,@object
	.size		$str$26,($str$25 - $str$26)
$str$26:
        /*004e*/ 	.byte	0x2f, 0x74, 0x6d, 0x70, 0x2f, 0x63, 0x75, 0x74, 0x6c, 0x61, 0x73, 0x73, 0x5f, 0x73, 0x77, 0x65
        /*005e*/ 	.byte	0x65, 0x70, 0x5f, 0x73, 0x72, 0x63, 0x2f, 0x69, 0x6e, 0x63, 0x6c, 0x75, 0x64, 0x65, 0x2f, 0x63
        /*006e*/ 	.byte	0x75, 0x74, 0x65, 0x2f, 0x61, 0x74, 0x6f, 0x6d, 0x2f, 0x63, 0x6f, 0x70, 0x79, 0x5f, 0x74, 0x72
        /*007e*/ 	.byte	0x61, 0x69, 0x74, 0x73, 0x5f, 0x73, 0x6d, 0x31, 0x30, 0x30, 0x2e, 0x68, 0x70, 0x70, 0x00
	.type		$str$25,@object
	.size		$str$25,(__unnamed_1 - $str$25)
$str$25:
        /*008d*/ 	.byte	0x28, 0x28, 0x75, 0x69, 0x6e, 0x74, 0x33, 0x32, 0x5f, 0x74, 0x28, 0x74, 0x68, 0x72, 0x65, 0x61
        /*009d*/ 	.byte	0x64, 0x49, 0x64, 0x78, 0x2e, 0x78, 0x29, 0x20, 0x2f, 0x20, 0x33, 0x32, 0x29, 0x20, 0x25, 0x20
        /*00ad*/ 	.byte	0x34, 0x29, 0x20, 0x3d, 0x3d, 0x20, 0x28, 0x28, 0x28, 0x74, 0x6d, 0x65, 0x6d, 0x5f, 0x61, 0x64
        /*00bd*/ 	.byte	0x64, 0x72, 0x20, 0x3e, 0x3e, 0x20, 0x31, 0x36, 0x29, 0x20, 0x2f, 0x20, 0x33, 0x32, 0x29, 0x20
        /*00cd*/ 	.byte	0x25, 0x20, 0x34, 0x29, 0x00
	.type		__unnamed_1,@object
	.size		__unnamed_1,(__unnamed_2 - __unnamed_1)
__unnamed_1:
        /*00d2*/ 	.byte	0x61, 0x75, 0x74, 0x6f, 0x20, 0x63, 0x75, 0x74, 0x65, 0x3a, 0x3a, 0x61, 0x73, 0x5f, 0x70, 0x6f
        /* <DEDUP_REMOVED lines=24> */
        /*0262*/ 	.byte	0x34, 0x38, 0x3e, 0x3e, 0x3e, 0x3e, 0x5d, 0x00
	.type		__unnamed_2,@object
	.size		__unnamed_2,(.L_2 - __unnamed_2)
__unnamed_2:
        /* <DEDUP_REMOVED lines=40> */
        /*04ea*/ 	.byte	0x3a, 0x3a, 0x43, 0x3c, 0x30, 0x3e, 0x3e, 0x3e, 0x3e, 0x5d, 0x00
.L_2:


//--------------------- .nv.shared._ZN7cutlass13device_kernelINS_4gemm6kernel13GemmUniversalIN4cute5tupleIJiiiiEEENS1_10collective13CollectiveMmaINS1_35MainloopSm100TmaUmmaWarpSpecializedILi4ELi2ELi4ENS5_IJNS4_1CILi2EEESB_NSA_ILi1EEEEEEEENS5_IJNSA_ILi128EEESF_NSA_ILi64EEEEEENS_6half_tENS5_IJlSC_lEEESI_NS5_IJSC_llEEENS4_8TiledMMAINS4_8MMA_AtomIJNS4_26SM100_MMA_F16BF16_2x1SM_SSISI_SI_fLi128ELi128ELNS4_4UMMA5MajorE0ELSP_1ELNSO_7ScaleInE0ELSQ_0EEEEEENS4_6LayoutINS5_IJSC_SC_SC_EEENS5_IJNSA_ILi0EEESV_SV_EEEEENS5_IJNS4_10UnderscoreESY_SY_EEEEENS4_28SM100_TMA_2SM_LOAD_MULTICASTENS4_14ComposedLayoutINS4_7SwizzleILi3ELi4ELi3EEENS4_18smem_ptr_flag_bitsILi16EEENST_INS5_IJNSA_ILi8EEESG_EEENS5_IJSG_SC_EEEEEEEvNS4_8identityENS4_18SM100_TMA_2SM_LOADENS12_IS14_S16_NST_INS5_IJSG_S17_EEENS5_IJSC_SG_EEEEEEEvS1C_EENS_8epilogue10collective18CollectiveEpilogueINS1J_23Sm100TmaWarpSpecializedILi4ELi2ELi16ELb1ELb0EEEJNS5_IJSG_SF_SG_EEENS5_IJNST_ISG_SC_EENST_INS5_IJNSA_ILi16EEESB_EEES1F_EEEEESI_SJ_SI_SJ_NS1J_6fusion15FusionCallbacksIS1N_NS1U_17LinearCombinationISI_fSI_fLNS_15FloatRoundStyleE2EEES1O_S1T_JEEENS4_5SM1004TMEM4LOAD26SM100_TMEM_LOAD_32dp32b16xENS4_13SM90_TMA_LOADENS12_INS13_ILi1ELi4ELi3EEES16_NST_INS5_IJS17_S1Q_EEENS5_IJS1Q_SC_EEEEEEENS4_39AutoVectorizingCopyWithAssumedAlignmentILi128EEENS4_14SM90_TMA_STOREES29_S2B_S2B_EEEvvEEEEvNT_6ParamsE --------------------------
	.section	.nv.shared._ZN7cutlass13device_kernelINS_4gemm6kernel13GemmUniversalIN4cute5tupleIJiiiiEEENS1_10collective13CollectiveMmaINS1_35MainloopSm100TmaUmmaWarpSpecializedILi4ELi2ELi4ENS5_IJNS4_1CILi2EEESB_NSA_ILi1EEEEEEEENS5_IJNSA_ILi128EEESF_NSA_ILi64EEEEEENS_6half_tENS5_IJlSC_lEEESI_NS5_IJSC_llEEENS4_8TiledMMAINS4_8MMA_AtomIJNS4_26SM100_MMA_F16BF16_2x1SM_SSISI_SI_fLi128ELi128ELNS4_4UMMA5MajorE0ELSP_1ELNSO_7ScaleInE0ELSQ_0EEEEEENS4_6LayoutINS5_IJSC_SC_SC_EEENS5_IJNSA_ILi0EEESV_SV_EEEEENS5_IJNS4_10UnderscoreESY_SY_EEEEENS4_28SM100_TMA_2SM_LOAD_MULTICASTENS4_14ComposedLayoutINS4_7SwizzleILi3ELi4ELi3EEENS4_18smem_ptr_flag_bitsILi16EEENST_INS5_IJNSA_ILi8EEESG_EEENS5_IJSG_SC_EEEEEEEvNS4_8identityENS4_18SM100_TMA_2SM_LOADENS12_IS14_S16_NST_INS5_IJSG_S17_EEENS5_IJSC_SG_EEEEEEEvS1C_EENS_8epilogue10collective18CollectiveEpilogueINS1J_23Sm100TmaWarpSpecializedILi4ELi2ELi16ELb1ELb0EEEJNS5_IJSG_SF_SG_EEENS5_IJNST_ISG_SC_EENST_INS5_IJNSA_ILi16EEESB_EEES1F_EEEEESI_SJ_SI_SJ_NS1J_6fusion15FusionCallbacksIS1N_NS1U_17LinearCombinationISI_fSI_fLNS_15FloatRoundStyleE2EEES1O_S1T_JEEENS4_5SM1004TMEM4LOAD26SM100_TMEM_LOAD_32dp32b16xENS4_13SM90_TMA_LOADENS12_INS13_ILi1ELi4ELi3EEES16_NST_INS5_IJS17_S1Q_EEENS5_IJS1Q_SC_EEEEEEENS4_39AutoVectorizingCopyWithAssumedAlignmentILi128EEENS4_14SM90_TMA_STOREES29_S2B_S2B_EEEvvEEEEvNT_6ParamsE,"aw",@nobits
	.sectionflags	@""
	.align	16
	.zero		1024


//--------------------- .nv.shared.reserved.0     --------------------------
	.section	.nv.shared.reserved.0,"aw",@nobits
	.weak		__nv_reservedSMEM_offset_0_alias
	.size		__nv_reservedSMEM_offset_0_alias, 0, 64
	.other		__nv_reservedSMEM_offset_0_alias,@"STO_CUDA_RESERVED_SHARED STV_DEFAULT"
__nv_reservedSMEM_offset_0_alias:
	.zero		0
.nv.shared.reserved.0:
	.zero		64
	.weak		__nv_reservedSMEM_tcgen05_partition
	.type		__nv_reservedSMEM_tcgen05_partition,@object
	.size		__nv_reservedSMEM_tcgen05_partition,(.L_0 - __nv_reservedSMEM_tcgen05_partition)
__nv_reservedSMEM_tcgen05_partition:
	.zero		32
.L_0:


//--------------------- .nv.global                --------------------------
	.section	.nv.global,"aw",@nobits
.nv.global:
	.type		_ZN40_INTERNAL_16d1a2b6_4_k_cu_c7486718_362544cute1_E,@object
	.size		_ZN40_INTERNAL_16d1a2b6_4_k_cu_c7486718_362544cute1_E,(_ZN40_INTERNAL_16d1a2b6_4_k_cu_c7486718_362544cuda3std3__45__cpo6cbeginE - _ZN40_INTERNAL_16d1a2b6_4_k_cu_c7486718_362544cute1_E)
_ZN40_INTERNAL_16d1a2b6_4_k_cu_c7486718_362544cute1_E:
	.zero		1
	.type		_ZN40_INTERNAL_16d1a2b6_4_k_cu_c7486718_362544cuda3std3__45__cpo6cbeginE,@object
	.size		_ZN40_INTERNAL_16d1a2b6_4_k_cu_c7486718_362544cuda3std3__45__cpo6cbeginE,(_ZN40_INTERNAL_16d1a2b6_4_k_cu_c7486718_362544cuda3std3__48in_placeE - _ZN40_INTERNAL_16d1a2b6_4_k_cu_c7486718_362544cuda3std3__45__cpo6cbeginE)
_ZN40_INTERNAL_16d1a2b6_4_k_cu_c7486718_362544cuda3std3__45__cpo6cbeginE:
	.zero		1
	.type		_ZN40_INTERNAL_16d1a2b6_4_k_cu_c7486718_362544cuda3std3__48in_placeE,@object
	.size		_ZN40_INTERNAL_16d1a2b6_4_k_cu_c7486718_362544cuda3std3__48in_placeE,(_ZN40_INTERNAL_16d1a2b6_4_k_cu_c7486718_362544cuda3std6ranges3__45__cpo9iter_moveE - _ZN40_INTERNAL_16d1a2b6_4_k_cu_c7486718_362544cuda3std3__48in_placeE)
_ZN40_INTERNAL_16d1a2b6_4_k_cu_c7486718_362544cuda3std3__48in_placeE:
	.zero		1
	.type		_ZN40_INTERNAL_16d1a2b6_4_k_cu_c7486718_362544cuda3std6ranges3__45__cpo9iter_moveE,@object
	.size		_ZN40_INTERNAL_16d1a2b6_4_k_cu_c7486718_362544cuda3std6ranges3__45__cpo9iter_moveE,(_ZN40_INTERNAL_16d1a2b6_4_k_cu_c7486718_362544cuda3std3__45__cpo5beginE - _ZN40_INTERNAL_16d1a2b6_4_k_cu_c7486718_362544cuda3std6ranges3__45__cpo9iter_moveE)
_ZN40_INTERNAL_16d1a2b6_4_k_cu_c7486718_362544cuda3std6ranges3__45__cpo9iter_moveE:
	.zero		1
	.type		_ZN40_INTERNAL_16d1a2b6_4_k_cu_c7486718_362544cuda3std3__45__cpo5beginE,@object
	.size		_ZN40_INTERNAL_16d1a2b6_4_k_cu_c7486718_362544cuda3std3__45__cpo5beginE,(_ZN40_INTERNAL_16d1a2b6_4_k_cu_c7486718_362544cuda3std3__442_GLOBAL__N__16d1a2b6_4_k_cu_c7486718_362546ignoreE - _ZN40_INTERNAL_16d1a2b6_4_k_cu_c7486718_362544cuda3std3__45__cpo5beginE)
_ZN40_INTERNAL_16d1a2b6_4_k_cu_c7486718_362544cuda3std3__45__cpo5beginE:
	.zero		1
	.type		_ZN40_INTERNAL_16d1a2b6_4_k_cu_c7486718_362544cuda3std3__442_GLOBAL__N__16d1a2b6_4_k_cu_c7486718_362546ignoreE,@object
	.size		_ZN40_INTERNAL_16d1a2b6_4_k_cu_c7486718_362544cuda3std3__442_GLOBAL__N__16d1a2b6_4_k_cu_c7486718_362546ignoreE,(_ZN40_INTERNAL_16d1a2b6_4_k_cu_c7486718_362544cute7productE - _ZN40_INTERNAL_16d1a2b6_4_k_cu_c7486718_362544cuda3std3__442_GLOBAL__N__16d1a2b6_4_k_cu_c7486718_362546ignoreE)
_ZN40_INTERNAL_16d1a2b6_4_k_cu_c7486718_362544cuda3std3__442_GLOBAL__N__16d1a2b6_4_k_cu_c7486718_362546ignoreE:
	.zero		1
	.type		_ZN40_INTERNAL_16d1a2b6_4_k_cu_c7486718_362544cute7productE,@object
	.size		_ZN40_INTERNAL_16d1a2b6_4_k_cu_c7486718_362544cute7productE,(_ZN40_INTERNAL_16d1a2b6_4_k_cu_c7486718_362544cuda3std3__45__cpo3endE - _ZN40_INTERNAL_16d1a2b6_4_k_cu_c7486718_362544cute7productE)
_ZN40_INTERNAL_16d1a2b6_4_k_cu_c7486718_362544cute7productE:
	.zero		1
	.type		_ZN40_INTERNAL_16d1a2b6_4_k_cu_c7486718_362544cuda3std3__45__cpo3endE,@object
	.size		_ZN40_INTERNAL_16d1a2b6_4_k_cu_c7486718_362544cuda3std3__45__cpo3endE,(_ZN40_INTERNAL_16d1a2b6_4_k_cu_c7486718_362544cuda3std3__419piecewise_constructE - _ZN40_INTERNAL_16d1a2b6_4_k_cu_c7486718_362544cuda3std3__45__cpo3endE)
_ZN40_INTERNAL_16d1a2b6_4_k_cu_c7486718_362544cuda3std3__45__cpo3endE:
	.zero		1
	.type		_ZN40_INTERNAL_16d1a2b6_4_k_cu_c7486718_362544cuda3std3__419piecewise_constructE,@object
	.size		_ZN40_INTERNAL_16d1a2b6_4_k_cu_c7486718_362544cuda3std3__419piecewise_constructE,(_ZN40_INTERNAL_16d1a2b6_4_k_cu_c7486718_362544cuda3std3__45__cpo4cendE - _ZN40_INTERNAL_16d1a2b6_4_k_cu_c7486718_362544cuda3std3__419piecewise_constructE)
_ZN40_INTERNAL_16d1a2b6_4_k_cu_c7486718_362544cuda3std3__419piecewise_constructE:
	.zero		1
	.type		_ZN40_INTERNAL_16d1a2b6_4_k_cu_c7486718_362544cuda3std3__45__cpo4cendE,@object
	.size		_ZN40_INTERNAL_16d1a2b6_4_k_cu_c7486718_362544cuda3std3__45__cpo4cendE,(_ZN40_INTERNAL_16d1a2b6_4_k_cu_c7486718_362544cuda3std6ranges3__45__cpo4swapE - _ZN40_INTERNAL_16d1a2b6_4_k_cu_c7486718_362544cuda3std3__45__cpo4cendE)
_ZN40_INTERNAL_16d1a2b6_4_k_cu_c7486718_362544cuda3std3__45__cpo4cendE:
	.zero		1
	.type		_ZN40_INTERNAL_16d1a2b6_4_k_cu_c7486718_362544cuda3std6ranges3__45__cpo4swapE,@object
	.size		_ZN40_INTERNAL_16d1a2b6_4_k_cu_c7486718_362544cuda3std6ranges3__45__cpo4swapE,(.L_10 - _ZN40_INTERNAL_16d1a2b6_4_k_cu_c7486718_362544cuda3std6ranges3__45__cpo4swapE)
_ZN40_INTERNAL_16d1a2b6_4_k_cu_c7486718_362544cuda3std6ranges3__45__cpo4swapE:
	.zero		1
.L_10:


//--------------------- .nv.constant0._ZN7cutlass13device_kernelINS_4gemm6kernel13GemmUniversalIN4cute5tupleIJiiiiEEENS1_10collective13CollectiveMmaINS1_35MainloopSm100TmaUmmaWarpSpecializedILi4ELi2ELi4ENS5_IJNS4_1CILi2EEESB_NSA_ILi1EEEEEEEENS5_IJNSA_ILi128EEESF_NSA_ILi64EEEEEENS_6half_tENS5_IJlSC_lEEESI_NS5_IJSC_llEEENS4_8TiledMMAINS4_8MMA_AtomIJNS4_26SM100_MMA_F16BF16_2x1SM_SSISI_SI_fLi128ELi128ELNS4_4UMMA5MajorE0ELSP_1ELNSO_7ScaleInE0ELSQ_0EEEEEENS4_6LayoutINS5_IJSC_SC_SC_EEENS5_IJNSA_ILi0EEESV_SV_EEEEENS5_IJNS4_10UnderscoreESY_SY_EEEEENS4_28SM100_TMA_2SM_LOAD_MULTICASTENS4_14ComposedLayoutINS4_7SwizzleILi3ELi4ELi3EEENS4_18smem_ptr_flag_bitsILi16EEENST_INS5_IJNSA_ILi8EEESG_EEENS5_IJSG_SC_EEEEEEEvNS4_8identityENS4_18SM100_TMA_2SM_LOADENS12_IS14_S16_NST_INS5_IJSG_S17_EEENS5_IJSC_SG_EEEEEEEvS1C_EENS_8epilogue10collective18CollectiveEpilogueINS1J_23Sm100TmaWarpSpecializedILi4ELi2ELi16ELb1ELb0EEEJNS5_IJSG_SF_SG_EEENS5_IJNST_ISG_SC_EENST_INS5_IJNSA_ILi16EEESB_EEES1F_EEEEESI_SJ_SI_SJ_NS1J_6fusion15FusionCallbacksIS1N_NS1U_17LinearCombinationISI_fSI_fLNS_15FloatRoundStyleE2EEES1O_S1T_JEEENS4_5SM1004TMEM4LOAD26SM100_TMEM_LOAD_32dp32b16xENS4_13SM90_TMA_LOADENS12_INS13_ILi1ELi4ELi3EEES16_NST_INS5_IJS17_S1Q_EEENS5_IJS1Q_SC_EEEEEEENS4_39AutoVectorizingCopyWithAssumedAlignmentILi128EEENS4_14SM90_TMA_STOREES29_S2B_S2B_EEEvvEEEEvNT_6ParamsE --------------------------
	.section	.nv.constant0._ZN7cutlass13device_kernelINS_4gemm6kernel13GemmUniversalIN4cute5tupleIJiiiiEEENS1_10collective13CollectiveMmaINS1_35MainloopSm100TmaUmmaWarpSpecializedILi4ELi2ELi4ENS5_IJNS4_1CILi2EEESB_NSA_ILi1EEEEEEEENS5_IJNSA_ILi128EEESF_NSA_ILi64EEEEEENS_6half_tENS5_IJlSC_lEEESI_NS5_IJSC_llEEENS4_8TiledMMAINS4_8MMA_AtomIJNS4_26SM100_MMA_F16BF16_2x1SM_SSISI_SI_fLi128ELi128ELNS4_4UMMA5MajorE0ELSP_1ELNSO_7ScaleInE0ELSQ_0EEEEEENS4_6LayoutINS5_IJSC_SC_SC_EEENS5_IJNSA_ILi0EEESV_SV_EEEEENS5_IJNS4_10UnderscoreESY_SY_EEEEENS4_28SM100_TMA_2SM_LOAD_MULTICASTENS4_14ComposedLayoutINS4_7SwizzleILi3ELi4ELi3EEENS4_18smem_ptr_flag_bitsILi16EEENST_INS5_IJNSA_ILi8EEESG_EEENS5_IJSG_SC_EEEEEEEvNS4_8identityENS4_18SM100_TMA_2SM_LOADENS12_IS14_S16_NST_INS5_IJSG_S17_EEENS5_IJSC_SG_EEEEEEEvS1C_EENS_8epilogue10collective18CollectiveEpilogueINS1J_23Sm100TmaWarpSpecializedILi4ELi2ELi16ELb1ELb0EEEJNS5_IJSG_SF_SG_EEENS5_IJNST_ISG_SC_EENST_INS5_IJNSA_ILi16EEESB_EEES1F_EEEEESI_SJ_SI_SJ_NS1J_6fusion15FusionCallbacksIS1N_NS1U_17LinearCombinationISI_fSI_fLNS_15FloatRoundStyleE2EEES1O_S1T_JEEENS4_5SM1004TMEM4LOAD26SM100_TMEM_LOAD_32dp32b16xENS4_13SM90_TMA_LOADENS12_INS13_ILi1ELi4ELi3EEES16_NST_INS5_IJS17_S1Q_EEENS5_IJS1Q_SC_EEEEEEENS4_39AutoVectorizingCopyWithAssumedAlignmentILi128EEENS4_14SM90_TMA_STOREES29_S2B_S2B_EEEvvEEEEvNT_6ParamsE,"a",@progbits
	.sectionflags	@""
	.align	4
.nv.constant0._ZN7cutlass13device_kernelINS_4gemm6kernel13GemmUniversalIN4cute5tupleIJiiiiEEENS1_10collective13CollectiveMmaINS1_35MainloopSm100TmaUmmaWarpSpecializedILi4ELi2ELi4ENS5_IJNS4_1CILi2EEESB_NSA_ILi1EEEEEEEENS5_IJNSA_ILi128EEESF_NSA_ILi64EEEEEENS_6half_tENS5_IJlSC_lEEESI_NS5_IJSC_llEEENS4_8TiledMMAINS4_8MMA_AtomIJNS4_26SM100_MMA_F16BF16_2x1SM_SSISI_SI_fLi128ELi128ELNS4_4UMMA5MajorE0ELSP_1ELNSO_7ScaleInE0ELSQ_0EEEEEENS4_6LayoutINS5_IJSC_SC_SC_EEENS5_IJNSA_ILi0EEESV_SV_EEEEENS5_IJNS4_10UnderscoreESY_SY_EEEEENS4_28SM100_TMA_2SM_LOAD_MULTICASTENS4_14ComposedLayoutINS4_7SwizzleILi3ELi4ELi3EEENS4_18smem_ptr_flag_bitsILi16EEENST_INS5_IJNSA_ILi8EEESG_EEENS5_IJSG_SC_EEEEEEEvNS4_8identityENS4_18SM100_TMA_2SM_LOADENS12_IS14_S16_NST_INS5_IJSG_S17_EEENS5_IJSC_SG_EEEEEEEvS1C_EENS_8epilogue10collective18CollectiveEpilogueINS1J_23Sm100TmaWarpSpecializedILi4ELi2ELi16ELb1ELb0EEEJNS5_IJSG_SF_SG_EEENS5_IJNST_ISG_SC_EENST_INS5_IJNSA_ILi16EEESB_EEES1F_EEEEESI_SJ_SI_SJ_NS1J_6fusion15FusionCallbacksIS1N_NS1U_17LinearCombinationISI_fSI_fLNS_15FloatRoundStyleE2EEES1O_S1T_JEEENS4_5SM1004TMEM4LOAD26SM100_TMEM_LOAD_32dp32b16xENS4_13SM90_TMA_LOADENS12_INS13_ILi1ELi4ELi3EEES16_NST_INS5_IJS17_S1Q_EEENS5_IJS1Q_SC_EEEEEEENS4_39AutoVectorizingCopyWithAssumedAlignmentILi128EEENS4_14SM90_TMA_STOREES29_S2B_S2B_EEEvvEEEEvNT_6ParamsE:
	.zero		2944


//--------------------- SYMBOLS --------------------------

	.type		.nv.reservedSmem.offset0,@object
	.size		.nv.reservedSmem.offset0,0x4
	.type		.nv.reservedSmem.cap,@object
	.size		.nv.reservedSmem.cap,0x4
	.type		__assertfail,@function
